def matmul_kernel(
    a_ptr,
    b_ptr,
    c_ptr,
    M,
    N,
    K,
    stride_am,
    stride_ak,
    stride_bk,
    stride_bn,
    stride_cm,
    stride_cn,
    BLOCK_M: tl.constexpr,
    BLOCK_N: tl.constexpr,
    BLOCK_K: tl.constexpr,
    GROUP_M: tl.constexpr,
):
    pid = tl.program_id(axis=0)
    num_pid_m = tl.cdiv(M, BLOCK_M)
    num_pid_n = tl.cdiv(N, BLOCK_N)
    num_pid_in_group = GROUP_M * num_pid_n
    group_id = pid // num_pid_in_group
    first_pid_m = group_id * GROUP_M
    group_size_m = min(num_pid_m - first_pid_m, GROUP_M)
    pid_m = first_pid_m + ((pid % num_pid_in_group) % group_size_m)
    pid_n = (pid % num_pid_in_group) // group_size_m

    offs_am = (pid_m * BLOCK_M + tl.arange(0, BLOCK_M)) % M
    offs_bn = (pid_n * BLOCK_N + tl.arange(0, BLOCK_N)) % N
    offs_k = tl.arange(0, BLOCK_K)
    a_ptrs = a_ptr + offs_am[:, None] * stride_am + offs_k[None, :] * stride_ak
    b_ptrs = b_ptr + offs_k[:, None] * stride_bk + offs_bn[None, :] * stride_bn

    acc = tl.zeros((BLOCK_M, BLOCK_N), dtype=tl.float32)
    for kk in range(0, tl.cdiv(K, BLOCK_K)):
        a = tl.load(a_ptrs, mask=offs_k[None, :] < K - kk * BLOCK_K, other=0.0)
        b = tl.load(b_ptrs, mask=offs_k[:, None] < K - kk * BLOCK_K, other=0.0)
        acc = tl.dot(a, b, acc)
        a_ptrs += BLOCK_K * stride_ak
        b_ptrs += BLOCK_K * stride_bk

    c = acc.to(c_ptr.dtype.element_ty)
    offs_cm = pid_m * BLOCK_M + tl.arange(0, BLOCK_M)
    offs_cn = pid_n * BLOCK_N + tl.arange(0, BLOCK_N)
    c_ptrs = c_ptr + offs_cm[:, None] * stride_cm + offs_cn[None, :] * stride_cn
    mask = (offs_cm[:, None] < M) & (offs_cn[None, :] < N)
    tl.store(c_ptrs, c, mask=mask)

# config = {"BLOCK_K": 32, "BLOCK_M": 64, "BLOCK_N": 256, "GROUP_M": 8, "arch": "sm_100", "dtype": "fp16", "num_ctas": 1, "num_stages": 3, "num_warps": 16}
# arch = sm_100


// ===== COMPILED SASS (sm_100a) =====

	.target	sm_100a

	.elftype	@"ET_EXEC"


//--------------------- .note.nv.tkinfo           --------------------------
	.section	.note.nv.tkinfo,"",@"SHT_NOTE"
	.sectionflags	@"SHF_NOTE_NV_TKINFO"
	.tkinfo
        /*0018*/ 	.word	0x00000081
        /*0030*/ 	.string	""
        /*0030*/ 	.string	"ptxas-blackwell"
        /*0030*/ 	.string	"Cuda compilation tools, release 12.9, V12.9.86"
        /*0030*/ 	.string	"Build cuda_12.9.r12.9/compiler.36037853_0"
        /*0030*/ 	.string	"-v  -suppress-debug-info  -lineinfo  -arch sm_100a "



//--------------------- .note.nv.cuver            --------------------------
	.section	.note.nv.cuver,"",@"SHT_NOTE"
	.sectionflags	@"SHF_NOTE_NV_CUVER"
        /*0018*/ 	.short	0x0001
        /*001a*/ 	.short	0x0064
        /*001c*/ 	.short	0x0001
        /*001e*/ 	.short	0x0000
        /*0020*/ 	.short	0x0001
        /*0022*/ 	.short	0x0000


//--------------------- .nv.info                  --------------------------
	.section	.nv.info,"",@"SHT_CUDA_INFO"
	.align	4


	//----- nvinfo : EIATTR_REGCOUNT
	.align		4
        /*0000*/ 	.byte	0x04, 0x2f
        /*0002*/ 	.short	(.L_1 - .L_0)
	.align		4
.L_0:
        /*0004*/ 	.word	index@(matmul_kernel)
        /*0008*/ 	.word	0x00000080


	//----- nvinfo : EIATTR_FRAME_SIZE
	.align		4
.L_1:
        /*000c*/ 	.byte	0x04, 0x11
        /*000e*/ 	.short	(.L_3 - .L_2)
	.align		4
.L_2:
        /*0010*/ 	.word	index@(matmul_kernel)
        /*0014*/ 	.word	0x00000000


	//----- nvinfo : EIATTR_MIN_STACK_SIZE
	.align		4
.L_3:
        /*0018*/ 	.byte	0x04, 0x12
        /*001a*/ 	.short	(.L_5 - .L_4)
	.align		4
.L_4:
        /*001c*/ 	.word	index@(matmul_kernel)
        /*0020*/ 	.word	0x00000000
.L_5:


//--------------------- .nv.info.matmul_kernel    --------------------------
	.section	.nv.info.matmul_kernel,"",@"SHT_CUDA_INFO"
	.sectionflags	@""
	.align	4


	//----- nvinfo : EIATTR_CUDA_API_VERSION
	.align		4
        /*0000*/ 	.byte	0x04, 0x37
        /*0002*/ 	.short	(.L_7 - .L_6)
.L_6:
        /*0004*/ 	.word	0x00000081


	//----- nvinfo : EIATTR_KPARAM_INFO
	.align		4
.L_7:
        /*0008*/ 	.byte	0x04, 0x17
        /*000a*/ 	.short	(.L_9 - .L_8)
.L_8:
        /*000c*/ 	.word	0x00000000
        /*0010*/ 	.short	0x000d
        /*0012*/ 	.short	0x0048
        /*0014*/ 	.byte	0x00, 0xf4, 0x21, 0x00


	//----- nvinfo : EIATTR_KPARAM_INFO
	.align		4
.L_9:
        /*0018*/ 	.byte	0x04, 0x17
        /*001a*/ 	.short	(.L_11 - .L_10)
.L_10:
        /*001c*/ 	.word	0x00000000
        /*0020*/ 	.short	0x000c
        /*0022*/ 	.short	0x0040
        /*0024*/ 	.byte	0x00, 0xf4, 0x21, 0x00


	//----- nvinfo : EIATTR_KPARAM_INFO
	.align		4
.L_11:
        /*0028*/ 	.byte	0x04, 0x17
        /*002a*/ 	.short	(.L_13 - .L_12)
.L_12:
        /*002c*/ 	.word	0x00000000
        /*0030*/ 	.short	0x000b
        /*0032*/ 	.short	0x0038
        /*0034*/ 	.byte	0x00, 0xf0, 0x11, 0x00


	//----- nvinfo : EIATTR_KPARAM_INFO
	.align		4
.L_13:
        /*0038*/ 	.byte	0x04, 0x17
        /*003a*/ 	.short	(.L_15 - .L_14)
.L_14:
        /*003c*/ 	.word	0x00000000
        /*0040*/ 	.short	0x000a
        /*0042*/ 	.short	0x0034
        /*0044*/ 	.byte	0x00, 0xf0, 0x11, 0x00


	//----- nvinfo : EIATTR_KPARAM_INFO
	.align		4
.L_15:
        /*0048*/ 	.byte	0x04, 0x17
        /*004a*/ 	.short	(.L_17 - .L_16)
.L_16:
        /*004c*/ 	.word	0x00000000
        /*0050*/ 	.short	0x0009
        /*0052*/ 	.short	0x0030
        /*0054*/ 	.byte	0x00, 0xf0, 0x11, 0x00


	//----- nvinfo : EIATTR_KPARAM_INFO
	.align		4
.L_17:
        /*0058*/ 	.byte	0x04, 0x17
        /*005a*/ 	.short	(.L_19 - .L_18)
.L_18:
        /*005c*/ 	.word	0x00000000
        /*0060*/ 	.short	0x0008
        /*0062*/ 	.short	0x002c
        /*0064*/ 	.byte	0x00, 0xf0, 0x11, 0x00


	//----- nvinfo : EIATTR_KPARAM_INFO
	.align		4
.L_19:
        /*0068*/ 	.byte	0x04, 0x17
        /*006a*/ 	.short	(.L_21 - .L_20)
.L_20:
        /*006c*/ 	.word	0x00000000
        /*0070*/ 	.short	0x0007
        /*0072*/ 	.short	0x0028
        /*0074*/ 	.byte	0x00, 0xf0, 0x11, 0x00


	//----- nvinfo : EIATTR_KPARAM_INFO
	.align		4
.L_21:
        /*0078*/ 	.byte	0x04, 0x17
        /*007a*/ 	.short	(.L_23 - .L_22)
.L_22:
        /*007c*/ 	.word	0x00000000
        /*0080*/ 	.short	0x0006
        /*0082*/ 	.short	0x0024
        /*0084*/ 	.byte	0x00, 0xf0, 0x11, 0x00


	//----- nvinfo : EIATTR_KPARAM_INFO
	.align		4
.L_23:
        /*0088*/ 	.byte	0x04, 0x17
        /*008a*/ 	.short	(.L_25 - .L_24)
.L_24:
        /*008c*/ 	.word	0x00000000
        /*0090*/ 	.short	0x0005
        /*0092*/ 	.short	0x0020
        /*0094*/ 	.byte	0x00, 0xf0, 0x11, 0x00


	//----- nvinfo : EIATTR_KPARAM_INFO
	.align		4
.L_25:
        /*0098*/ 	.byte	0x04, 0x17
        /*009a*/ 	.short	(.L_27 - .L_26)
.L_26:
        /*009c*/ 	.word	0x00000000
        /*00a0*/ 	.short	0x0004
        /*00a2*/ 	.short	0x001c
        /*00a4*/ 	.byte	0x00, 0xf0, 0x11, 0x00


	//----- nvinfo : EIATTR_KPARAM_INFO
	.align		4
.L_27:
        /*00a8*/ 	.byte	0x04, 0x17
        /*00aa*/ 	.short	(.L_29 - .L_28)
.L_28:
        /*00ac*/ 	.word	0x00000000
        /*00b0*/ 	.short	0x0003
        /*00b2*/ 	.short	0x0018
        /*00b4*/ 	.byte	0x00, 0xf0, 0x11, 0x00


	//----- nvinfo : EIATTR_KPARAM_INFO
	.align		4
.L_29:
        /*00b8*/ 	.byte	0x04, 0x17
        /*00ba*/ 	.short	(.L_31 - .L_30)
.L_30:
        /*00bc*/ 	.word	0x00000000
        /*00c0*/ 	.short	0x0002
        /*00c2*/ 	.short	0x0010
        /*00c4*/ 	.byte	0x00, 0xf4, 0x21, 0x00


	//----- nvinfo : EIATTR_KPARAM_INFO
	.align		4
.L_31:
        /*00c8*/ 	.byte	0x04, 0x17
        /*00ca*/ 	.short	(.L_33 - .L_32)
.L_32:
        /*00cc*/ 	.word	0x00000000
        /*00d0*/ 	.short	0x0001
        /*00d2*/ 	.short	0x0008
        /*00d4*/ 	.byte	0x00, 0xf4, 0x21, 0x00


	//----- nvinfo : EIATTR_KPARAM_INFO
	.align		4
.L_33:
        /*00d8*/ 	.byte	0x04, 0x17
        /*00da*/ 	.short	(.L_35 - .L_34)
.L_34:
        /*00dc*/ 	.word	0x00000000
        /*00e0*/ 	.short	0x0000
        /*00e2*/ 	.short	0x0000
        /*00e4*/ 	.byte	0x00, 0xf4, 0x21, 0x00


	//----- nvinfo : EIATTR_SPARSE_MMA_MASK
	.align		4
.L_35:
        /*00e8*/ 	.byte	0x03, 0x50
        /*00ea*/ 	.short	0x0000


	//----- nvinfo : EIATTR_MAXREG_COUNT
	.align		4
        /*00ec*/ 	.byte	0x03, 0x1b
        /*00ee*/ 	.short	0x0080


	//----- nvinfo : EIATTR_NUM_BARRIERS
	.align		4
        /*00f0*/ 	.byte	0x02, 0x4c
        /*00f2*/ 	.byte	0x01
	.zero		1


	//----- nvinfo : EIATTR_VRC_CTA_INIT_COUNT
	.align		4
        /*00f4*/ 	.byte	0x02, 0x4a
	.zero		1
	.zero		1


	//----- nvinfo : EIATTR_EXIT_INSTR_OFFSETS
	.align		4
        /*00f8*/ 	.byte	0x04, 0x1c
        /*00fa*/ 	.short	(.L_37 - .L_36)


	//   ....[0]....
.L_36:
        /*00fc*/ 	.word	0x00003470


	//   ....[1]....
        /*0100*/ 	.word	0x000034a0


	//----- nvinfo : EIATTR_REQNTID
	.align		4
.L_37:
        /*0104*/ 	.byte	0x04, 0x10
        /*0106*/ 	.short	(.L_39 - .L_38)
.L_38:
        /*0108*/ 	.word	0x00000200
        /*010c*/ 	.word	0x00000001
        /*0110*/ 	.word	0x00000001


	//----- nvinfo : EIATTR_CBANK_PARAM_SIZE
	.align		4
.L_39:
        /*0114*/ 	.byte	0x03, 0x19
        /*0116*/ 	.short	0x0050


	//----- nvinfo : EIATTR_PARAM_CBANK
	.align		4
        /*0118*/ 	.byte	0x04, 0x0a
        /*011a*/ 	.short	(.L_41 - .L_40)
	.align		4
.L_40:
        /*011c*/ 	.word	index@(.nv.constant0.matmul_kernel)
        /*0120*/ 	.short	0x0380
        /*0122*/ 	.short	0x0050


	//----- nvinfo : EIATTR_SW_WAR
	.align		4
.L_41:
        /*0124*/ 	.byte	0x04, 0x36
        /*0126*/ 	.short	(.L_43 - .L_42)
.L_42:
        /*0128*/ 	.word	0x00000008
.L_43:


//--------------------- .nv.compat                --------------------------
	.section	.nv.compat,"",@"SHT_CUDA_COMPAT_INFO"
	.align	4
        /*0000*/ 	.byte	0x02, 0x02, 0x01, 0x00, 0x02, 0x05, 0x05, 0x00, 0x02, 0x03, 0x00, 0x00, 0x02, 0x06, 0x01, 0x00


//--------------------- .nv.callgraph             --------------------------
	.section	.nv.callgraph,"",@"SHT_CUDA_CALLGRAPH"
	.align	4
	.sectionentsize	8
	.align		4
        /*0000*/ 	.word	0x00000000
	.align		4
        /*0004*/ 	.word	0xffffffff
	.align		4
        /*0008*/ 	.word	0x00000000
	.align		4
        /*000c*/ 	.word	0xfffffffe
	.align		4
        /*0010*/ 	.word	0x00000000
	.align		4
        /*0014*/ 	.word	0xfffffffd
	.align		4
        /*0018*/ 	.word	0x00000000
	.align		4
        /*001c*/ 	.word	0xfffffffc


//--------------------- .text.matmul_kernel       --------------------------
	.section	.text.matmul_kernel,"ax",@progbits
	.align	128
        .global         matmul_kernel
        .type           matmul_kernel,@function
        .size           matmul_kernel,(.L_x_4 - matmul_kernel)
        .other          matmul_kernel,@"STO_CUDA_ENTRY STV_DEFAULT"
matmul_kernel:
.text.matmul_kernel:
[----:B------:R-:W0:Y:S08]  /*0000*/  LDC R1, c[0x0][0x37c] ;  /* 0x0000df00ff017b82 */ /* 0x000e300000000800 */
[----:B------:R-:W1:Y:S01]  /*0010*/  LDC.64 R18, c[0x0][0x398] ;  /* 0x0000e600ff127b82 */ /* 0x000e620000000a00 */
[----:B------:R-:W2:Y:S01]  /*0020*/  S2R R5, SR_CTAID.X ;  /* 0x0000000000057919 */ /* 0x000ea20000002500 */
[----:B------:R-:W3:Y:S01]  /*0030*/  LDCU UR4, c[0x0][0x3a0] ;  /* 0x00007400ff0477ac */ /* 0x000ee20008000800 */
[----:B------:R-:W-:Y:S01]  /*0040*/  UMOV UR5, 0x400 ;  /* 0x0000040000057882 */ /* 0x000fe20000000000 */
[----:B------:R-:W4:Y:S04]  /*0050*/  LDCU.64 UR8, c[0x0][0x358] ;  /* 0x00006b00ff0877ac */ /* 0x000f280008000a00 */
[----:B------:R-:W5:Y:S01]  /*0060*/  S2UR UR6, SR_CgaCtaId ;  /* 0x00000000000679c3 */ /* 0x000f620000008800 */
[----:B------:R-:W0:Y:S01]  /*0070*/  LDCU UR7, c[0x0][0x3a0] ;  /* 0x00007400ff0777ac */ /* 0x000e220008000800 */
[----:B---3--:R-:W-:Y:S01]  /*0080*/  UIADD3 UR4, UPT, UPT, UR4, 0x1f, URZ ;  /* 0x0000001f04047890 */ /* 0x008fe2000fffe0ff */
[----:B-1----:R-:W-:-:S03]  /*0090*/  VIADD R0, R19, 0xff ;  /* 0x000000ff13007836 */ /* 0x002fc60000000000 */
[----:B------:R-:W-:Y:S02]  /*00a0*/  UISETP.GT.AND UP0, UPT, UR4, 0x1f, UPT ;  /* 0x0000001f0400788c */ /* 0x000fe4000bf04270 */
[----:B------:R-:W-:Y:S01]  /*00b0*/  SHF.R.S32.HI R3, RZ, 0x1f, R0 ;  /* 0x0000001fff037819 */ /* 0x000fe20000011400 */
[----:B-----5:R-:W-:-:S03]  /*00c0*/  ULEA UR5, UR6, UR5, 0x18 ;  /* 0x0000000506057291 */ /* 0x020fc6000f8ec0ff */
[----:B------:R-:W-:Y:S02]  /*00d0*/  LEA.HI R3, R3, R0, RZ, 0x8 ;  /* 0x0000000003037211 */ /* 0x000fe400078f40ff */
[----:B--2---:R-:W-:Y:S02]  /*00e0*/  IABS R8, R5 ;  /* 0x0000000500087213 */ /* 0x004fe40000000000 */
[----:B------:R-:W-:-:S05]  /*00f0*/  SHF.R.S32.HI R3, RZ, 0x8, R3 ;  /* 0x00000008ff037819 */ /* 0x000fca0000011403 */
[----:B------:R-:W-:-:S05]  /*0100*/  IMAD.SHL.U32 R4, R3, 0x8, RZ ;  /* 0x0000000803047824 */ /* 0x000fca00078e00ff */
[-C--:B------:R-:W-:Y:S02]  /*0110*/  IABS R7, R4.reuse ;  /* 0x0000000400077213 */ /* 0x080fe40000000000 */
[----:B------:R-:W-:Y:S02]  /*0120*/  IABS R10, R4 ;  /* 0x00000004000a7213 */ /* 0x000fe40000000000 */
[----:B------:R-:W1:Y:S08]  /*0130*/  I2F.RP R0, R7 ;  /* 0x0000000700007306 */ /* 0x000e700000209400 */
[----:B-1----:R-:W1:Y:S02]  /*0140*/  MUFU.RCP R0, R0 ;  /* 0x0000000000007308 */ /* 0x002e640000001000 */
[----:B-1----:R-:W-:-:S02]  /*0150*/  VIADD R2, R0, 0xffffffe ;  /* 0x0ffffffe00027836 */ /* 0x002fc40000000000 */
[----:B------:R-:W-:-:S04]  /*0160*/  IMAD.MOV R0, RZ, RZ, -R10 ;  /* 0x000000ffff007224 */ /* 0x000fc800078e0a0a */
[----:B------:R1:W2:Y:S02]  /*0170*/  F2I.FTZ.U32.TRUNC.NTZ R3, R2 ;  /* 0x0000000200037305 */ /* 0x0002a4000021f000 */
[----:B-1----:R-:W-:Y:S02]  /*0180*/  IMAD.MOV.U32 R2, RZ, RZ, RZ ;  /* 0x000000ffff027224 */ /* 0x002fe400078e00ff */
[----:B--2---:R-:W-:-:S04]  /*0190*/  IMAD.MOV R6, RZ, RZ, -R3 ;  /* 0x000000ffff067224 */ /* 0x004fc800078e0a03 */
[----:B------:R-:W-:Y:S02]  /*01a0*/  IMAD R9, R6, R7, RZ ;  /* 0x0000000706097224 */ /* 0x000fe400078e02ff */
[----:B------:R-:W-:Y:S02]  /*01b0*/  IMAD.MOV.U32 R6, RZ, RZ, R8 ;  /* 0x000000ffff067224 */ /* 0x000fe400078e0008 */
[----:B------:R-:W-:-:S06]  /*01c0*/  IMAD.HI.U32 R3, R3, R9, R2 ;  /* 0x0000000903037227 */ /* 0x000fcc00078e0002 */
[----:B------:R-:W-:-:S04]  /*01d0*/  IMAD.HI.U32 R3, R3, R6, RZ ;  /* 0x0000000603037227 */ /* 0x000fc800078e00ff */
[----:B------:R-:W-:-:S05]  /*01e0*/  IMAD R0, R3, R0, R6 ;  /* 0x0000000003007224 */ /* 0x000fca00078e0206 */
[----:B------:R-:W-:-:S13]  /*01f0*/  ISETP.GT.U32.AND P1, PT, R7, R0, PT ;  /* 0x000000000700720c */ /* 0x000fda0003f24070 */
[----:B------:R-:W-:Y:S02]  /*0200*/  @!P1 IMAD.IADD R0, R0, 0x1, -R7 ;  /* 0x0000000100009824 */ /* 0x000fe400078e0a07 */
[----:B------:R-:W-:Y:S01]  /*0210*/  @!P1 VIADD R3, R3, 0x1 ;  /* 0x0000000103039836 */ /* 0x000fe20000000000 */
[----:B------:R-:W-:Y:S02]  /*0220*/  ISETP.NE.AND P1, PT, R4, RZ, PT ;  /* 0x000000ff0400720c */ /* 0x000fe40003f25270 */
[----:B------:R-:W-:Y:S02]  /*0230*/  ISETP.GE.U32.AND P0, PT, R0, R7, PT ;  /* 0x000000070000720c */ /* 0x000fe40003f06070 */
[----:B------:R-:W-:-:S04]  /*0240*/  LOP3.LUT R0, R5, R4, RZ, 0x3c, !PT ;  /* 0x0000000405007212 */ /* 0x000fc800078e3cff */
[----:B------:R-:W-:Y:S01]  /*0250*/  ISETP.GE.AND P2, PT, R0, RZ, PT ;  /* 0x000000ff0000720c */ /* 0x000fe20003f46270 */
[----:B------:R-:W-:-:S06]  /*0260*/  VIADD R0, R18, 0x3f ;  /* 0x0000003f12007836 */ /* 0x000fcc0000000000 */
[----:B------:R-:W-:-:S04]  /*0270*/  @P0 VIADD R3, R3, 0x1 ;  /* 0x0000000103030836 */ /* 0x000fc80000000000 */
[----:B------:R-:W-:Y:S01]  /*0280*/  IMAD.MOV.U32 R2, RZ, RZ, R3 ;  /* 0x000000ffff027224 */ /* 0x000fe200078e0003 */
[----:B------:R-:W-:-:S03]  /*0290*/  SHF.R.S32.HI R3, RZ, 0x1f, R0 ;  /* 0x0000001fff037819 */ /* 0x000fc60000011400 */
[----:B------:R-:W-:Y:S01]  /*02a0*/  @!P2 IMAD.MOV R2, RZ, RZ, -R2 ;  /* 0x000000ffff02a224 */ /* 0x000fe200078e0a02 */
[----:B------:R-:W-:Y:S02]  /*02b0*/  @!P1 LOP3.LUT R2, RZ, R4, RZ, 0x33, !PT ;  /* 0x00000004ff029212 */ /* 0x000fe400078e33ff */
[----:B------:R-:W-:-:S03]  /*02c0*/  LEA.HI R3, R3, R0, RZ, 0x6 ;  /* 0x0000000003037211 */ /* 0x000fc600078f30ff */
[----:B------:R-:W-:Y:S02]  /*02d0*/  IMAD.SHL.U32 R6, R2, 0x8, RZ ;  /* 0x0000000802067824 */ /* 0x000fe400078e00ff */
[----:B------:R-:W-:-:S03]  /*02e0*/  IMAD.MOV R2, RZ, RZ, -R2 ;  /* 0x000000ffff027224 */ /* 0x000fc600078e0a02 */
[----:B------:R-:W-:Y:S01]  /*02f0*/  LEA.HI.SX32 R3, R3, -R6, 0x1a ;  /* 0x8000000603037211 */ /* 0x000fe200078fd2ff */
[----:B------:R-:W-:-:S03]  /*0300*/  IMAD R4, R4, R2, R5 ;  /* 0x0000000204047224 */ /* 0x000fc600078e0205 */
[----:B------:R-:W-:Y:S02]  /*0310*/  VIMNMX R11, PT, PT, R3, 0x8, PT ;  /* 0x00000008030b7848 */ /* 0x000fe40003fe0100 */
[----:B------:R-:W-:Y:S02]  /*0320*/  IABS R9, R4 ;  /* 0x0000000400097213 */ /* 0x000fe40000000000 */
[----:B------:R-:W-:-:S04]  /*0330*/  IABS R7, R11 ;  /* 0x0000000b00077213 */ /* 0x000fc80000000000 */
[----:B------:R-:W1:Y:S08]  /*0340*/  I2F.RP R0, R7 ;  /* 0x0000000700007306 */ /* 0x000e700000209400 */
[----:B-1----:R-:W1:Y:S02]  /*0350*/  MUFU.RCP R0, R0 ;  /* 0x0000000000007308 */ /* 0x002e640000001000 */
[----:B-1----:R-:W-:-:S06]  /*0360*/  VIADD R3, R0, 0xffffffe ;  /* 0x0ffffffe00037836 */ /* 0x002fcc0000000000 */
[----:B------:R-:W1:Y:S02]  /*0370*/  F2I.FTZ.U32.TRUNC.NTZ R3, R3 ;  /* 0x0000000300037305 */ /* 0x000e64000021f000 */
[----:B-1----:R-:W-:-:S04]  /*0380*/  IMAD.MOV R8, RZ, RZ, -R3 ;  /* 0x000000ffff087224 */ /* 0x002fc800078e0a03 */
[----:B------:R-:W-:Y:S01]  /*0390*/  IMAD.MOV.U32 R2, RZ, RZ, R8 ;  /* 0x000000ffff027224 */ /* 0x000fe200078e0008 */
[----:B------:R-:W-:-:S03]  /*03a0*/  IABS R8, R11 ;  /* 0x0000000b00087213 */ /* 0x000fc60000000000 */
[----:B------:R-:W-:Y:S02]  /*03b0*/  IMAD R5, R2, R7, RZ ;  /* 0x0000000702057224 */ /* 0x000fe400078e02ff */
[----:B------:R-:W-:Y:S02]  /*03c0*/  IMAD.MOV.U32 R2, RZ, RZ, RZ ;  /* 0x000000ffff027224 */ /* 0x000fe400078e00ff */
[----:B------:R-:W-:Y:S02]  /*03d0*/  IMAD.MOV R0, RZ, RZ, -R8 ;  /* 0x000000ffff007224 */ /* 0x000fe400078e0a08 */
[----:B------:R-:W-:Y:S01]  /*03e0*/  IMAD.HI.U32 R2, R3, R5, R2 ;  /* 0x0000000503027227 */ /* 0x000fe200078e0002 */
[----:B------:R-:W-:-:S04]  /*03f0*/  LOP3.LUT R3, R4, R11, RZ, 0x3c, !PT ;  /* 0x0000000b04037212 */ /* 0x000fc800078e3cff */
[----:B------:R-:W-:Y:S01]  /*0400*/  ISETP.GE.AND P2, PT, R3, RZ, PT ;  /* 0x000000ff0300720c */ /* 0x000fe20003f46270 */
[----:B------:R-:W-:-:S04]  /*0410*/  IMAD.HI.U32 R2, R2, R9, RZ ;  /* 0x0000000902027227 */ /* 0x000fc800078e00ff */
[----:B------:R-:W-:-:S05]  /*0420*/  IMAD R0, R2, R0, R9 ;  /* 0x0000000002007224 */ /* 0x000fca00078e0209 */
[----:B------:R-:W-:-:S13]  /*0430*/  ISETP.GT.U32.AND P1, PT, R7, R0, PT ;  /* 0x000000000700720c */ /* 0x000fda0003f24070 */
[----:B------:R-:W-:Y:S02]  /*0440*/  @!P1 IMAD.IADD R0, R0, 0x1, -R7 ;  /* 0x0000000100009824 */ /* 0x000fe400078e0a07 */
[----:B------:R-:W-:Y:S01]  /*0450*/  @!P1 VIADD R2, R2, 0x1 ;  /* 0x0000000102029836 */ /* 0x000fe20000000000 */
[----:B------:R-:W-:Y:S02]  /*0460*/  ISETP.NE.AND P1, PT, R11, RZ, PT ;  /* 0x000000ff0b00720c */ /* 0x000fe40003f25270 */
[----:B------:R-:W-:Y:S02]  /*0470*/  ISETP.GE.U32.AND P0, PT, R0, R7, PT ;  /* 0x000000070000720c */ /* 0x000fe40003f06070 */
[----:B------:R-:W1:Y:S11]  /*0480*/  S2R R0, SR_TID.X ;  /* 0x0000000000007919 */ /* 0x000e760000002100 */
[----:B------:R-:W-:-:S04]  /*0490*/  @P0 VIADD R2, R2, 0x1 ;  /* 0x0000000102020836 */ /* 0x000fc80000000000 */
[----:B------:R-:W-:-:S04]  /*04a0*/  IMAD.MOV.U32 R7, RZ, RZ, R2 ;  /* 0x000000ffff077224 */ /* 0x000fc800078e0002 */
[----:B------:R-:W-:Y:S01]  /*04b0*/  @!P2 IMAD.MOV R7, RZ, RZ, -R7 ;  /* 0x000000ffff07a224 */ /* 0x000fe200078e0a07 */
[----:B------:R-:W-:-:S05]  /*04c0*/  @!P1 LOP3.LUT R7, RZ, R11, RZ, 0x33, !PT ;  /* 0x0000000bff079212 */ /* 0x000fca00078e33ff */
[----:B------:R-:W-:Y:S02]  /*04d0*/  IMAD.MOV R2, RZ, RZ, -R7 ;  /* 0x000000ffff027224 */ /* 0x000fe400078e0a07 */
[----:B------:R-:W-:Y:S02]  /*04e0*/  IMAD.SHL.U32 R7, R7, 0x100, RZ ;  /* 0x0000010007077824 */ /* 0x000fe400078e00ff */
[----:B------:R-:W-:Y:S01]  /*04f0*/  IMAD R2, R11, R2, R4 ;  /* 0x000000020b027224 */ /* 0x000fe200078e0204 */
[----:B-1----:R-:W-:-:S03]  /*0500*/  LOP3.LUT R4, R0, 0x3f, RZ, 0xc0, !PT ;  /* 0x0000003f00047812 */ /* 0x002fc600078ec0ff */
[----:B------:R-:W-:Y:S01]  /*0510*/  IMAD.IADD R3, R6, 0x1, R2 ;  /* 0x0000000106037824 */ /* 0x000fe200078e0202 */
[----:B------:R-:W-:-:S03]  /*0520*/  SHF.R.U32.HI R2, RZ, 0x6, R0 ;  /* 0x00000006ff027819 */ /* 0x000fc60000011600 */
[----:B------:R-:W-:Y:S01]  /*0530*/  IMAD R3, R3, 0x40, R4 ;  /* 0x0000004003037824 */ /* 0x000fe200078e0204 */
[----:B------:R-:W-:-:S04]  /*0540*/  SGXT.U32 R2, R2, 0x3 ;  /* 0x000000030202781a */ /* 0x000fc80000000000 */
[C---:B------:R-:W-:Y:S02]  /*0550*/  LOP3.LUT R4, R2.reuse, 0x8, RZ, 0xfc, !PT ;  /* 0x0000000802047812 */ /* 0x040fe400078efcff */
[C---:B------:R-:W-:Y:S02]  /*0560*/  LOP3.LUT R5, R2.reuse, 0x10, RZ, 0xfc, !PT ;  /* 0x0000001002057812 */ /* 0x040fe400078efcff */
[----:B------:R-:W-:Y:S01]  /*0570*/  LOP3.LUT R6, R2, 0x18, RZ, 0xfc, !PT ;  /* 0x0000001802067812 */ /* 0x000fe200078efcff */
[----:B0---4-:R-:W-:Y:S06]  /*0580*/  BRA.U UP0, `(.L_x_0) ;  /* 0x00000001002c7547 */ /* 0x011fec000b800000 */
[----:B------:R-:W-:Y:S01]  /*0590*/  IMAD.SHL.U32 R8, R0, 0x8, RZ ;  /* 0x0000000800087824 */ /* 0x000fe200078e00ff */
[----:B------:R-:W-:Y:S02]  /*05a0*/  SHF.R.U32.HI R9, RZ, 0x2, R0 ;  /* 0x00000002ff097819 */ /* 0x000fe40000011600 */
[----:B------:R-:W-:Y:S02]  /*05b0*/  CS2R R64, SRZ ;  /* 0x0000000000407805 */ /* 0x000fe4000001ff00 */
[----:B------:R-:W-:Y:S02]  /*05c0*/  CS2R R14, SRZ ;  /* 0x00000000000e7805 */ /* 0x000fe4000001ff00 */
[----:B------:R-:W-:Y:S02]  /*05d0*/  CS2R R48, SRZ ;  /* 0x0000000000307805 */ /* 0x000fe4000001ff00 */
[----:B------:R-:W-:Y:S02]  /*05e0*/  CS2R R12, SRZ ;  /* 0x00000000000c7805 */ /* 0x000fe4000001ff00 */
[----:B------:R-:W-:-:S02]  /*05f0*/  CS2R R66, SRZ ;  /* 0x0000000000427805 */ /* 0x000fc4000001ff00 */
[----:B------:R-:W-:Y:S02]  /*0600*/  CS2R R10, SRZ ;  /* 0x00000000000a7805 */ /* 0x000fe4000001ff00 */
[----:B------:R-:W-:Y:S02]  /*0610*/  CS2R R50, SRZ ;  /* 0x0000000000327805 */ /* 0x000fe4000001ff00 */
[----:B------:R-:W-:Y:S01]  /*0620*/  CS2R R4, SRZ ;  /* 0x0000000000047805 */ /* 0x000fe2000001ff00 */
[----:B------:R-:W-:Y:S06]  /*0630*/  BRA `(.L_x_1) ;  /* 0x0000001c00bc7947 */ /* 0x000fec0003800000 */
.L_x_0:
[----:B------:R-:W-:Y:S01]  /*0640*/  IABS R26, R18 ;  /* 0x00000012001a7213 */ /* 0x000fe20000000000 */
[----:B------:R-:W0:Y:S01]  /*0650*/  LDCU UR10, c[0x0][0x3b0] ;  /* 0x00007600ff0a77ac */ /* 0x000e220008000800 */
[----:B------:R-:W-:Y:S02]  /*0660*/  IABS R9, R19 ;  /* 0x0000001300097213 */ /* 0x000fe40000000000 */
[----:B------:R-:W-:Y:S01]  /*0670*/  CS2R R68, SRZ ;  /* 0x0000000000447805 */ /* 0x000fe2000001ff00 */
[----:B------:R-:W1:Y:S01]  /*0680*/  I2F.RP R14, R26 ;  /* 0x0000001a000e7306 */ /* 0x000e620000209400 */
[----:B------:R-:W-:Y:S01]  /*0690*/  IABS R21, R3 ;  /* 0x0000000300157213 */ /* 0x000fe20000000000 */
[----:B------:R-:W2:Y:S01]  /*06a0*/  LDCU.128 UR12, c[0x0][0x380] ;  /* 0x00007000ff0c77ac */ /* 0x000ea20008000c00 */
[----:B------:R-:W-:Y:S02]  /*06b0*/  LEA.HI R25, R0, R7, RZ, 0x1b ;  /* 0x0000000700197211 */ /* 0x000fe400078fd8ff */
[----:B------:R-:W-:-:S02]  /*06c0*/  CS2R R70, SRZ ;  /* 0x0000000000467805 */ /* 0x000fc4000001ff00 */
[----:B------:R-:W-:Y:S01]  /*06d0*/  ISETP.GE.AND P6, PT, R3, RZ, PT ;  /* 0x000000ff0300720c */ /* 0x000fe20003fc6270 */
[----:B------:R-:W-:Y:S01]  /*06e0*/  USHF.R.S32.HI UR6, URZ, 0x1f, UR4 ;  /* 0x0000001fff067899 */ /* 0x000fe20008011404 */
[----:B------:R-:W-:Y:S01]  /*06f0*/  SHF.R.U32.HI R17, RZ, 0x3, R0 ;  /* 0x00000003ff117819 */ /* 0x000fe20000011600 */
[----:B------:R-:W3:Y:S01]  /*0700*/  I2F.RP R8, R9 ;  /* 0x0000000900087306 */ /* 0x000ee20000209400 */
[C---:B------:R-:W-:Y:S01]  /*0710*/  VIADD R28, R25.reuse, 0xd0 ;  /* 0x000000d0191c7836 */ /* 0x040fe20000000000 */
[----:B------:R-:W-:Y:S01]  /*0720*/  ISETP.NE.AND P4, PT, R18, RZ, PT ;  /* 0x000000ff1200720c */ /* 0x000fe20003f85270 */
[C---:B------:R-:W-:Y:S01]  /*0730*/  VIADD R27, R25.reuse, 0xf0 ;  /* 0x000000f0191b7836 */ /* 0x040fe20000000000 */
[----:B------:R-:W-:Y:S01]  /*0740*/  LOP3.LUT R87, R0, 0x1f, RZ, 0xc0, !PT ;  /* 0x0000001f00577812 */ /* 0x000fe200078ec0ff */
[C---:B------:R-:W-:Y:S01]  /*0750*/  VIADD R39, R25.reuse, 0x50 ;  /* 0x0000005019277836 */ /* 0x040fe20000000000 */
[----:B------:R-:W-:Y:S01]  /*0760*/  IABS R24, R28 ;  /* 0x0000001c00187213 */ /* 0x000fe20000000000 */
[----:B------:R-:W-:Y:S01]  /*0770*/  VIADD R43, R25, 0x30 ;  /* 0x00000030192b7836 */ /* 0x000fe20000000000 */
[----:B-1----:R-:W1:Y:S01]  /*0780*/  MUFU.RCP R14, R14 ;  /* 0x0000000e000e7308 */ /* 0x002e620000001000 */
[----:B------:R-:W-:Y:S01]  /*0790*/  IABS R22, R27 ;  /* 0x0000001b00167213 */ /* 0x000fe20000000000 */
[----:B------:R-:W-:Y:S01]  /*07a0*/  ULEA.HI UR6, UR6, UR4, URZ, 0x5 ;  /* 0x0000000406067291 */ /* 0x000fe2000f8f28ff */
[----:B------:R-:W-:-:S02]  /*07b0*/  ISETP.GE.AND P1, PT, R28, RZ, PT ;  /* 0x000000ff1c00720c */ /* 0x000fc40003f26270 */
[----:B------:R-:W-:Y:S02]  /*07c0*/  CS2R R64, SRZ ;  /* 0x0000000000407805 */ /* 0x000fe4000001ff00 */
[----:B------:R-:W-:Y:S02]  /*07d0*/  IABS R36, R39 ;  /* 0x0000002700247213 */ /* 0x000fe40000000000 */
[----:B------:R-:W-:Y:S02]  /*07e0*/  CS2R R66, SRZ ;  /* 0x0000000000427805 */ /* 0x000fe4000001ff00 */
[----:B------:R-:W-:Y:S01]  /*07f0*/  IABS R40, R43 ;  /* 0x0000002b00287213 */ /* 0x000fe20000000000 */
[----:B---3--:R-:W3:Y:S01]  /*0800*/  MUFU.RCP R8, R8 ;  /* 0x0000000800087308 */ /* 0x008ee20000001000 */
[----:B------:R-:W-:Y:S02]  /*0810*/  ISETP.GE.AND P5, PT, R27, RZ, PT ;  /* 0x000000ff1b00720c */ /* 0x000fe40003fa6270 */
[----:B------:R-:W-:-:S02]  /*0820*/  CS2R R60, SRZ ;  /* 0x00000000003c7805 */ /* 0x000fc4000001ff00 */
[----:B------:R-:W-:Y:S02]  /*0830*/  CS2R R62, SRZ ;  /* 0x00000000003e7805 */ /* 0x000fe4000001ff00 */
[----:B------:R-:W-:Y:S02]  /*0840*/  CS2R R56, SRZ ;  /* 0x0000000000387805 */ /* 0x000fe4000001ff00 */
[----:B------:R-:W-:Y:S02]  /*0850*/  CS2R R58, SRZ ;  /* 0x00000000003a7805 */ /* 0x000fe4000001ff00 */
[----:B------:R-:W-:Y:S02]  /*0860*/  CS2R R52, SRZ ;  /* 0x0000000000347805 */ /* 0x000fe4000001ff00 */
[----:B------:R-:W-:Y:S02]  /*0870*/  CS2R R54, SRZ ;  /* 0x0000000000367805 */ /* 0x000fe4000001ff00 */
[----:B------:R-:W-:Y:S01]  /*0880*/  CS2R R48, SRZ ;  /* 0x0000000000307805 */ /* 0x000fe2000001ff00 */
[----:B-1----:R-:W-:Y:S01]  /*0890*/  VIADD R12, R14, 0xffffffe ;  /* 0x0ffffffe0e0c7836 */ /* 0x002fe20000000000 */
[----:B------:R-:W-:Y:S01]  /*08a0*/  CS2R R50, SRZ ;  /* 0x0000000000327805 */ /* 0x000fe2000001ff00 */
[----:B------:R-:W-:-:S02]  /*08b0*/  USHF.R.S32.HI UR6, URZ, 0x5, UR6 ;  /* 0x00000005ff067899 */ /* 0x000fc40008011406 */
[----:B------:R1:W4:Y:S01]  /*08c0*/  F2I.FTZ.U32.TRUNC.NTZ R13, R12 ;  /* 0x0000000c000d7305 */ /* 0x000322000021f000 */
[----:B---3--:R-:W-:-:S07]  /*08d0*/  VIADD R10, R8, 0xffffffe ;  /* 0x0ffffffe080a7836 */ /* 0x008fce0000000000 */
[----:B------:R3:W5:Y:S01]  /*08e0*/  F2I.FTZ.U32.TRUNC.NTZ R11, R10 ;  /* 0x0000000a000b7305 */ /* 0x000762000021f000 */
[----:B-1----:R-:W-:Y:S02]  /*08f0*/  IMAD.MOV.U32 R12, RZ, RZ, RZ ;  /* 0x000000ffff0c7224 */ /* 0x002fe400078e00ff */
[----:B----4-:R-:W-:Y:S02]  /*0900*/  IMAD.MOV R15, RZ, RZ, -R13 ;  /* 0x000000ffff0f7224 */ /* 0x010fe400078e0a0d */
[----:B---3--:R-:W-:Y:S02]  /*0910*/  IMAD.MOV.U32 R10, RZ, RZ, RZ ;  /* 0x000000ffff0a7224 */ /* 0x008fe400078e00ff */
[----:B------:R-:W-:-:S04]  /*0920*/  IMAD R15, R15, R26, RZ ;  /* 0x0000001a0f0f7224 */ /* 0x000fc800078e02ff */
[----:B------:R-:W-:-:S04]  /*0930*/  IMAD.HI.U32 R13, R13, R15, R12 ;  /* 0x0000000f0d0d7227 */ /* 0x000fc800078e000c */
[----:B-----5:R-:W-:Y:S02]  /*0940*/  IMAD.MOV R8, RZ, RZ, -R11 ;  /* 0x000000ffff087224 */ /* 0x020fe400078e0a0b */
[----:B------:R-:W-:-:S04]  /*0950*/  IMAD.HI.U32 R13, R13, R21, RZ ;  /* 0x000000150d0d7227 */ /* 0x000fc800078e00ff */
[----:B------:R-:W-:Y:S02]  /*0960*/  IMAD.MOV R13, RZ, RZ, -R13 ;  /* 0x000000ffff0d7224 */ /* 0x000fe400078e0a0d */
[----:B------:R-:W-:Y:S02]  /*0970*/  IMAD.SHL.U32 R15, R0, 0x2, RZ ;  /* 0x00000002000f7824 */ /* 0x000fe400078e00ff */
[----:B------:R-:W-:Y:S02]  /*0980*/  IMAD R21, R26, R13, R21 ;  /* 0x0000000d1a157224 */ /* 0x000fe400078e0215 */
[----:B------:R-:W-:Y:S01]  /*0990*/  IMAD R13, R8, R9, RZ ;  /* 0x00000009080d7224 */ /* 0x000fe200078e02ff */
[----:B------:R-:W-:Y:S01]  /*09a0*/  LOP3.LUT R16, R15, 0x10, RZ, 0xc0, !PT ;  /* 0x000000100f107812 */ /* 0x000fe200078ec0ff */
[----:B------:R-:W-:Y:S01]  /*09b0*/  IMAD.SHL.U32 R8, R0, 0x8, RZ ;  /* 0x0000000800087824 */ /* 0x000fe200078e00ff */
[----:B------:R-:W-:Y:S01]  /*09c0*/  ISETP.GT.U32.AND P0, PT, R26, R21, PT ;  /* 0x000000151a00720c */ /* 0x000fe20003f04070 */
[----:B------:R-:W-:Y:S01]  /*09d0*/  IMAD.HI.U32 R12, R11, R13, R10 ;  /* 0x0000000d0b0c7227 */ /* 0x000fe200078e000a */
[----:B------:R-:W-:-:S02]  /*09e0*/  LOP3.LUT R11, R0, 0x7, RZ, 0xc0, !PT ;  /* 0x00000007000b7812 */ /* 0x000fc400078ec0ff */
[----:B------:R-:W-:Y:S01]  /*09f0*/  LOP3.LUT R23, R8, 0x30, R15, 0x48, !PT ;  /* 0x0000003008177812 */ /* 0x000fe200078e480f */
[----:B------:R-:W-:Y:S01]  /*0a00*/  IMAD.SHL.U32 R10, R0, 0x10, RZ ;  /* 0x00000010000a7824 */ /* 0x000fe200078e00ff */
[----:B------:R-:W-:Y:S01]  /*0a10*/  LEA R20, R11, UR5, 0x6 ;  /* 0x000000050b147c11 */ /* 0x000fe2000f8e30ff */
[----:B------:R-:W-:Y:S01]  /*0a20*/  IMAD.HI.U32 R14, R12, R24, RZ ;  /* 0x000000180c0e7227 */ /* 0x000fe200078e00ff */
[----:B------:R-:W-:Y:S02]  /*0a30*/  LOP3.LUT R46, R16, 0x20, R17, 0xf8, !PT ;  /* 0x00000020102e7812 */ /* 0x000fe400078ef811 */
[----:B------:R-:W-:Y:S01]  /*0a40*/  LOP3.LUT R10, R10, 0xe00, RZ, 0xc0, !PT ;  /* 0x00000e000a0a7812 */ /* 0x000fe200078ec0ff */
[----:B------:R-:W-:Y:S01]  /*0a50*/  IMAD.MOV R14, RZ, RZ, -R14 ;  /* 0x000000ffff0e7224 */ /* 0x000fe200078e0a0e */
[----:B------:R-:W-:Y:S01]  /*0a60*/  LOP3.LUT R84, R15, 0x3fe, RZ, 0xc0, !PT ;  /* 0x000003fe0f547812 */ /* 0x000fe200078ec0ff */
[----:B------:R-:W-:Y:S01]  /*0a70*/  @!P0 IMAD.IADD R21, R21, 0x1, -R26 ;  /* 0x0000000115158824 */ /* 0x000fe200078e0a1a */
[----:B------:R-:W-:Y:S01]  /*0a80*/  IADD3 R10, PT, PT, R23, R20, R10 ;  /* 0x00000014170a7210 */ /* 0x000fe20007ffe00a */
[----:B------:R-:W-:-:S03]  /*0a90*/  IMAD.HI.U32 R13, R12, R22, RZ ;  /* 0x000000160c0d7227 */ /* 0x000fc600078e00ff */
[----:B------:R-:W-:Y:S01]  /*0aa0*/  ISETP.GT.U32.AND P0, PT, R26, R21, PT ;  /* 0x000000151a00720c */ /* 0x000fe20003f04070 */
[----:B------:R-:W-:Y:S02]  /*0ab0*/  IMAD R20, R9, R14, R24 ;  /* 0x0000000e09147224 */ /* 0x000fe400078e0218 */
[C---:B------:R-:W-:Y:S02]  /*0ac0*/  VIADD R14, R25.reuse, 0x90 ;  /* 0x00000090190e7836 */ /* 0x040fe40000000000 */
[----:B------:R-:W-:Y:S02]  /*0ad0*/  IMAD.MOV R13, RZ, RZ, -R13 ;  /* 0x000000ffff0d7224 */ /* 0x000fe400078e0a0d */
[----:B------:R-:W-:Y:S01]  /*0ae0*/  VIADD R17, R25, 0x70 ;  /* 0x0000007019117836 */ /* 0x000fe20000000000 */
[----:B------:R-:W-:Y:S01]  /*0af0*/  ISETP.GE.AND P3, PT, R14, RZ, PT ;  /* 0x000000ff0e00720c */ /* 0x000fe20003f66270 */
[----:B------:R-:W-:Y:S01]  /*0b00*/  IMAD R16, R9, R13, R22 ;  /* 0x0000000d09107224 */ /* 0x000fe200078e0216 */
[----:B------:R-:W-:Y:S01]  /*0b10*/  IABS R28, R14 ;  /* 0x0000000e001c7213 */ /* 0x000fe20000000000 */
[----:B------:R-:W-:Y:S01]  /*0b20*/  VIADD R13, R25, 0xb0 ;  /* 0x000000b0190d7836 */ /* 0x000fe20000000000 */
[----:B------:R-:W-:Y:S01]  /*0b30*/  IABS R32, R17 ;  /* 0x0000001100207213 */ /* 0x000fe20000000000 */
[----:B------:R-:W-:Y:S01]  /*0b40*/  @!P0 IMAD.IADD R21, R21, 0x1, -R26 ;  /* 0x0000000115158824 */ /* 0x000fe200078e0a1a */
[----:B------:R-:W-:Y:S01]  /*0b50*/  ISETP.GE.AND P0, PT, R17, RZ, PT ;  /* 0x000000ff1100720c */ /* 0x000fe20003f06270 */
[----:B------:R-:W-:Y:S01]  /*0b60*/  IMAD.HI.U32 R17, R12, R28, RZ ;  /* 0x0000001c0c117227 */ /* 0x000fe200078e00ff */
[----:B------:R-:W-:-:S02]  /*0b70*/  IABS R24, R13 ;  /* 0x0000000d00187213 */ /* 0x000fc40000000000 */
[----:B------:R-:W-:Y:S01]  /*0b80*/  ISETP.GE.AND P2, PT, R13, RZ, PT ;  /* 0x000000ff0d00720c */ /* 0x000fe20003f46270 */
[----:B------:R-:W-:Y:S02]  /*0b90*/  IMAD.MOV.U32 R14, RZ, RZ, R21 ;  /* 0x000000ffff0e7224 */ /* 0x000fe400078e0015 */
[----:B------:R-:W-:-:S04]  /*0ba0*/  IMAD.HI.U32 R13, R12, R24, RZ ;  /* 0x000000180c0d7227 */ /* 0x000fc800078e00ff */
[----:B------:R-:W-:Y:S01]  /*0bb0*/  @!P6 IMAD.MOV R14, RZ, RZ, -R14 ;  /* 0x000000ffff0ee224 */ /* 0x000fe200078e0a0e */
[C---:B------:R-:W-:Y:S01]  /*0bc0*/  ISETP.GT.U32.AND P6, PT, R9.reuse, R16, PT ;  /* 0x000000100900720c */ /* 0x040fe20003fc4070 */
[----:B------:R-:W-:Y:S01]  /*0bd0*/  IMAD.MOV R13, RZ, RZ, -R13 ;  /* 0x000000ffff0d7224 */ /* 0x000fe200078e0a0d */
[----:B------:R-:W-:Y:S01]  /*0be0*/  @!P4 LOP3.LUT R14, RZ, R18, RZ, 0x33, !PT ;  /* 0x00000012ff0ec212 */ /* 0x000fe200078e33ff */
[----:B------:R-:W-:Y:S01]  /*0bf0*/  IMAD.MOV R17, RZ, RZ, -R17 ;  /* 0x000000ffff117224 */ /* 0x000fe200078e0a11 */
[C---:B------:R-:W-:Y:S01]  /*0c00*/  ISETP.GT.U32.AND P4, PT, R9.reuse, R20, PT ;  /* 0x000000140900720c */ /* 0x040fe20003f84070 */
[C---:B------:R-:W-:Y:S01]  /*0c10*/  IMAD R24, R9.reuse, R13, R24 ;  /* 0x0000000d09187224 */ /* 0x040fe200078e0218 */
[----:B------:R-:W-:Y:S01]  /*0c20*/  SHF.R.U32.HI R18, RZ, 0x5, R0 ;  /* 0x00000005ff127819 */ /* 0x000fe20000011600 */
[----:B------:R-:W-:Y:S02]  /*0c30*/  IMAD R28, R9, R17, R28 ;  /* 0x00000011091c7224 */ /* 0x000fe400078e021c */
[----:B------:R-:W-:Y:S01]  /*0c40*/  IMAD.HI.U32 R13, R12, R32, RZ ;  /* 0x000000200c0d7227 */ /* 0x000fe200078e00ff */
[----:B------:R-:W-:-:S03]  /*0c50*/  SGXT.U32 R18, R18, 0x4 ;  /* 0x000000041212781a */ /* 0x000fc60000000000 */
[----:B------:R-:W-:Y:S01]  /*0c60*/  @!P6 IMAD.IADD R16, R16, 0x1, -R9 ;  /* 0x000000011010e824 */ /* 0x000fe200078e0a09 */
[----:B------:R-:W-:Y:S01]  /*0c70*/  LOP3.LUT R27, R7, R18, RZ, 0xfc, !PT ;  /* 0x00000012071b7212 */ /* 0x000fe200078efcff */
[----:B------:R-:W-:Y:S02]  /*0c80*/  IMAD.MOV R13, RZ, RZ, -R13 ;  /* 0x000000ffff0d7224 */ /* 0x000fe400078e0a0d */
[----:B------:R-:W-:Y:S01]  /*0c90*/  @!P4 IMAD.IADD R20, R20, 0x1, -R9 ;  /* 0x000000011414c824 */ /* 0x000fe200078e0a09 */
[C---:B------:R-:W-:Y:S01]  /*0ca0*/  ISETP.GT.U32.AND P6, PT, R9.reuse, R16, PT ;  /* 0x000000100900720c */ /* 0x040fe20003fc4070 */
[----:B------:R-:W-:Y:S01]  /*0cb0*/  IMAD R32, R9, R13, R32 ;  /* 0x0000000d09207224 */ /* 0x000fe200078e0220 */
[----:B------:R-:W-:Y:S01]  /*0cc0*/  LOP3.LUT R29, R27, 0xe0, RZ, 0xfc, !PT ;  /* 0x000000e01b1d7812 */ /* 0x000fe200078efcff */
[C---:B------:R-:W-:Y:S01]  /*0cd0*/  IMAD.HI.U32 R17, R12.reuse, R36, RZ ;  /* 0x000000240c117227 */ /* 0x040fe200078e00ff */
[----:B------:R-:W-:Y:S02]  /*0ce0*/  ISETP.GT.U32.AND P4, PT, R9, R20, PT ;  /* 0x000000140900720c */ /* 0x000fe40003f84070 */
[----:B------:R-:W-:Y:S01]  /*0cf0*/  IABS R21, R29 ;  /* 0x0000001d00157213 */ /* 0x000fe20000000000 */
[----:B------:R-:W-:Y:S01]  /*0d00*/  IMAD.MOV R17, RZ, RZ, -R17 ;  /* 0x000000ffff117224 */ /* 0x000fe200078e0a11 */
[----:B------:R-:W-:Y:S01]  /*0d10*/  LOP3.LUT R31, R27, 0xc0, RZ, 0xfc, !PT ;  /* 0x000000c01b1f7812 */ /* 0x000fe200078efcff */
[----:B------:R-:W-:Y:S01]  /*0d20*/  VIADD R23, R25, 0x10 ;  /* 0x0000001019177836 */ /* 0x000fe20000000000 */
[----:B------:R-:W-:Y:S01]  /*0d30*/  LOP3.LUT R33, R27, 0xa0, RZ, 0xfc, !PT ;  /* 0x000000a01b217812 */ /* 0x000fe200078efcff */
[----:B------:R-:W-:Y:S01]  /*0d40*/  IMAD.HI.U32 R13, R12, R40, RZ ;  /* 0x000000280c0d7227 */ /* 0x000fe200078e00ff */
[----:B------:R-:W-:-:S02]  /*0d50*/  IABS R22, R31 ;  /* 0x0000001f00167213 */ /* 0x000fc40000000000 */
[----:B------:R-:W-:Y:S01]  /*0d60*/  IABS R42, R23 ;  /* 0x00000017002a7213 */ /* 0x000fe20000000000 */
[--C-:B------:R-:W-:Y:S01]  /*0d70*/  @!P6 IMAD.IADD R16, R16, 0x1, -R9.reuse ;  /* 0x000000011010e824 */ /* 0x100fe200078e0a09 */
[C---:B------:R-:W-:Y:S01]  /*0d80*/  ISETP.GT.U32.AND P6, PT, R9.reuse, R24, PT ;  /* 0x000000180900720c */ /* 0x040fe20003fc4070 */
[----:B------:R-:W-:Y:S01]  /*0d90*/  @!P4 IMAD.IADD R20, R20, 0x1, -R9 ;  /* 0x000000011414c824 */ /* 0x000fe200078e0a09 */
[C---:B------:R-:W-:Y:S01]  /*0da0*/  ISETP.GT.U32.AND P4, PT, R9.reuse, R28, PT ;  /* 0x0000001c0900720c */ /* 0x040fe20003f84070 */
[----:B------:R-:W-:Y:S01]  /*0db0*/  IMAD R36, R9, R17, R36 ;  /* 0x0000001109247224 */ /* 0x000fe200078e0224 */
[----:B------:R-:W-:Y:S01]  /*0dc0*/  IABS R26, R33 ;  /* 0x00000021001a7213 */ /* 0x000fe20000000000 */
[----:B------:R-:W-:Y:S01]  /*0dd0*/  IMAD.MOV R13, RZ, RZ, -R13 ;  /* 0x000000ffff0d7224 */ /* 0x000fe200078e0a0d */
[C---:B------:R-:W-:Y:S01]  /*0de0*/  LOP3.LUT R35, R27.reuse, 0x80, RZ, 0xfc, !PT ;  /* 0x000000801b237812 */ /* 0x040fe200078efcff */
[----:B------:R-:W-:Y:S01]  /*0df0*/  IMAD.HI.U32 R18, R12, R42, RZ ;  /* 0x0000002a0c127227 */ /* 0x000fe200078e00ff */
[----:B------:R-:W-:-:S02]  /*0e00*/  LOP3.LUT R37, R27, 0x60, RZ, 0xfc, !PT ;  /* 0x000000601b257812 */ /* 0x000fc400078efcff */
[----:B------:R-:W-:Y:S01]  /*0e10*/  LOP3.LUT R41, R27, 0x40, RZ, 0xfc, !PT ;  /* 0x000000401b297812 */ /* 0x000fe200078efcff */
[C---:B------:R-:W-:Y:S01]  /*0e20*/  IMAD R40, R9.reuse, R13, R40 ;  /* 0x0000000d09287224 */ /* 0x040fe200078e0228 */
[----:B------:R-:W-:Y:S01]  /*0e30*/  IABS R30, R35 ;  /* 0x00000023001e7213 */ /* 0x000fe20000000000 */
[--C-:B------:R-:W-:Y:S01]  /*0e40*/  @!P6 IMAD.IADD R24, R24, 0x1, -R9.reuse ;  /* 0x000000011818e824 */ /* 0x100fe200078e0a09 */
[----:B------:R-:W-:Y:S01]  /*0e50*/  IABS R34, R37 ;  /* 0x0000002500227213 */ /* 0x000fe20000000000 */
[----:B------:R-:W-:Y:S01]  /*0e60*/  @!P4 IMAD.IADD R28, R28, 0x1, -R9 ;  /* 0x000000011c1cc824 */ /* 0x000fe200078e0a09 */
[----:B------:R-:W-:Y:S01]  /*0e70*/  IABS R38, R41 ;  /* 0x0000002900267213 */ /* 0x000fe20000000000 */
[----:B------:R-:W-:Y:S01]  /*0e80*/  IMAD.HI.U32 R13, R12, R21, RZ ;  /* 0x000000150c0d7227 */ /* 0x000fe200078e00ff */
[C---:B------:R-:W-:Y:S02]  /*0e90*/  ISETP.GT.U32.AND P6, PT, R9.reuse, R24, PT ;  /* 0x000000180900720c */ /* 0x040fe40003fc4070 */
[----:B------:R-:W-:Y:S01]  /*0ea0*/  ISETP.GT.U32.AND P4, PT, R9, R28, PT ;  /* 0x0000001c0900720c */ /* 0x000fe20003f84070 */
[----:B------:R-:W-:Y:S01]  /*0eb0*/  IMAD.MOV R25, RZ, RZ, -R18 ;  /* 0x000000ffff197224 */ /* 0x000fe200078e0a12 */
[----:B------:R-:W-:Y:S01]  /*0ec0*/  LOP3.LUT R45, R27, 0x20, RZ, 0xfc, !PT ;  /* 0x000000201b2d7812 */ /* 0x000fe200078efcff */
[----:B------:R-:W-:Y:S01]  /*0ed0*/  IMAD.MOV R18, RZ, RZ, -R13 ;  /* 0x000000ffff127224 */ /* 0x000fe200078e0a0d */
[----:B------:R-:W-:Y:S01]  /*0ee0*/  IABS R44, R27 ;  /* 0x0000001b002c7213 */ /* 0x000fe20000000000 */
[C---:B------:R-:W-:Y:S01]  /*0ef0*/  IMAD R42, R9.reuse, R25, R42 ;  /* 0x00000019092a7224 */ /* 0x040fe200078e022a */
[----:B------:R-:W-:Y:S01]  /*0f00*/  IABS R25, R45 ;  /* 0x0000002d00197213 */ /* 0x000fe20000000000 */
[----:B------:R-:W-:-:S02]  /*0f10*/  IMAD R18, R9, R18, R21 ;  /* 0x0000001209127224 */ /* 0x000fc400078e0215 */
[----:B------:R-:W-:-:S04]  /*0f20*/  IMAD.HI.U32 R17, R12, R22, RZ ;  /* 0x000000160c117227 */ /* 0x000fc800078e00ff */
[--C-:B------:R-:W-:Y:S01]  /*0f30*/  @!P6 IMAD.IADD R24, R24, 0x1, -R9.reuse ;  /* 0x000000011818e824 */ /* 0x100fe200078e0a09 */
[C---:B------:R-:W-:Y:S01]  /*0f40*/  ISETP.GT.U32.AND P6, PT, R9.reuse, R32, PT ;  /* 0x000000200900720c */ /* 0x040fe20003fc4070 */
[----:B------:R-:W-:Y:S01]  /*0f50*/  @!P4 IMAD.IADD R28, R28, 0x1, -R9 ;  /* 0x000000011c1cc824 */ /* 0x000fe200078e0a09 */
[----:B------:R-:W-:Y:S01]  /*0f60*/  ISETP.GT.U32.AND P4, PT, R9, R36, PT ;  /* 0x000000240900720c */ /* 0x000fe20003f84070 */
[----:B------:R-:W-:Y:S02]  /*0f70*/  IMAD.MOV R17, RZ, RZ, -R17 ;  /* 0x000000ffff117224 */ /* 0x000fe400078e0a11 */
[----:B------:R-:W-:-:S04]  /*0f80*/  IMAD.HI.U32 R13, R12, R26, RZ ;  /* 0x0000001a0c0d7227 */ /* 0x000fc800078e00ff */
[C---:B------:R-:W-:Y:S02]  /*0f90*/  IMAD R22, R9.reuse, R17, R22 ;  /* 0x0000001109167224 */ /* 0x040fe400078e0216 */
[----:B------:R-:W-:Y:S02]  /*0fa0*/  IMAD.MOV R13, RZ, RZ, -R13 ;  /* 0x000000ffff0d7224 */ /* 0x000fe400078e0a0d */
[--C-:B------:R-:W-:Y:S01]  /*0fb0*/  @!P6 IMAD.IADD R32, R32, 0x1, -R9.reuse ;  /* 0x000000012020e824 */ /* 0x100fe200078e0a09 */
[C---:B------:R-:W-:Y:S01]  /*0fc0*/  ISETP.GT.U32.AND P6, PT, R9.reuse, R40, PT ;  /* 0x000000280900720c */ /* 0x040fe20003fc4070 */
[----:B------:R-:W-:Y:S01]  /*0fd0*/  @!P4 IMAD.IADD R36, R36, 0x1, -R9 ;  /* 0x000000012424c824 */ /* 0x000fe200078e0a09 */
[C---:B------:R-:W-:Y:S01]  /*0fe0*/  ISETP.GT.U32.AND P4, PT, R9.reuse, R42, PT ;  /* 0x0000002a0900720c */ /* 0x040fe20003f84070 */
[----:B------:R-:W-:Y:S01]  /*0ff0*/  @!P5 IMAD.MOV R16, RZ, RZ, -R16 ;  /* 0x000000ffff10d224 */ /* 0x000fe200078e0a10 */
[----:B------:R-:W-:Y:S01]  /*1000*/  ISETP.GT.U32.AND P5, PT, R9, R32, PT ;  /* 0x000000200900720c */ /* 0x000fe20003fa4070 */
[----:B------:R-:W-:-:S02]  /*1010*/  @!P1 IMAD.MOV R20, RZ, RZ, -R20 ;  /* 0x000000ffff149224 */ /* 0x000fc400078e0a14 */
[----:B------:R-:W-:Y:S02]  /*1020*/  IMAD R26, R9, R13, R26 ;  /* 0x0000000d091a7224 */ /* 0x000fe400078e021a */
[----:B------:R-:W-:-:S04]  /*1030*/  IMAD.HI.U32 R13, R12, R30, RZ ;  /* 0x0000001e0c0d7227 */ /* 0x000fc800078e00ff */
[--C-:B------:R-:W-:Y:S01]  /*1040*/  @!P6 IMAD.IADD R40, R40, 0x1, -R9.reuse ;  /* 0x000000012828e824 */ /* 0x100fe200078e0a09 */
[C---:B------:R-:W-:Y:S01]  /*1050*/  ISETP.GT.U32.AND P6, PT, R9.reuse, R18, PT ;  /* 0x000000120900720c */ /* 0x040fe20003fc4070 */
[----:B------:R-:W-:Y:S01]  /*1060*/  @!P4 IMAD.IADD R42, R42, 0x1, -R9 ;  /* 0x000000012a2ac824 */ /* 0x000fe200078e0a09 */
[C---:B------:R-:W-:Y:S01]  /*1070*/  ISETP.GT.U32.AND P4, PT, R9.reuse, R22, PT ;  /* 0x000000160900720c */ /* 0x040fe20003f84070 */
[----:B------:R-:W-:Y:S01]  /*1080*/  IMAD.HI.U32 R17, R12, R34, RZ ;  /* 0x000000220c117227 */ /* 0x000fe200078e00ff */
[----:B------:R-:W-:-:S03]  /*1090*/  ISETP.GT.U32.AND P1, PT, R9, R40, PT ;  /* 0x000000280900720c */ /* 0x000fc60003f24070 */
[----:B------:R-:W-:Y:S01]  /*10a0*/  @!P2 IMAD.MOV R24, RZ, RZ, -R24 ;  /* 0x000000ffff18a224 */ /* 0x000fe200078e0a18 */
[----:B------:R-:W-:Y:S01]  /*10b0*/  ISETP.GT.U32.AND P2, PT, R9, R42, PT ;  /* 0x0000002a0900720c */ /* 0x000fe20003f44070 */
[----:B------:R-:W-:-:S04]  /*10c0*/  IMAD.HI.U32 R21, R12, R38, RZ ;  /* 0x000000260c157227 */ /* 0x000fc800078e00ff */
[----:B------:R-:W-:Y:S01]  /*10d0*/  @!P6 IMAD.IADD R18, R18, 0x1, -R9 ;  /* 0x000000011212e824 */ /* 0x000fe200078e0a09 */
[C---:B------:R-:W-:Y:S01]  /*10e0*/  ISETP.GT.U32.AND P6, PT, R9.reuse, R36, PT ;  /* 0x000000240900720c */ /* 0x040fe20003fc4070 */
[----:B------:R-:W-:Y:S02]  /*10f0*/  IMAD.MOV R13, RZ, RZ, -R13 ;  /* 0x000000ffff0d7224 */ /* 0x000fe400078e0a0d */
[----:B------:R-:W-:Y:S02]  /*1100*/  IMAD.MOV R17, RZ, RZ, -R17 ;  /* 0x000000ffff117224 */ /* 0x000fe400078e0a11 */
[----:B------:R-:W-:Y:S02]  /*1110*/  IMAD.MOV R21, RZ, RZ, -R21 ;  /* 0x000000ffff157224 */ /* 0x000fe400078e0a15 */
[C---:B------:R-:W-:Y:S02]  /*1120*/  IMAD R30, R9.reuse, R13, R30 ;  /* 0x0000000d091e7224 */ /* 0x040fe400078e021e */
[----:B------:R-:W-:-:S02]  /*1130*/  IMAD R34, R9, R17, R34 ;  /* 0x0000001109227224 */ /* 0x000fc400078e0222 */
[----:B------:R-:W-:Y:S02]  /*1140*/  @!P4 IMAD.IADD R22, R22, 0x1, -R9 ;  /* 0x000000011616c824 */ /* 0x000fe400078e0a09 */
[----:B------:R-:W-:Y:S01]  /*1150*/  @!P3 IMAD.MOV R28, RZ, RZ, -R28 ;  /* 0x000000ffff1cb224 */ /* 0x000fe200078e0a1c */
[C---:B------:R-:W-:Y:S01]  /*1160*/  ISETP.GT.U32.AND P3, PT, R9.reuse, R18, PT ;  /* 0x000000120900720c */ /* 0x040fe20003f64070 */
[----:B------:R-:W-:Y:S01]  /*1170*/  IMAD.HI.U32 R13, R12, R25, RZ ;  /* 0x000000190c0d7227 */ /* 0x000fe200078e00ff */
[----:B------:R-:W-:-:S03]  /*1180*/  ISETP.GT.U32.AND P4, PT, R9, R22, PT ;  /* 0x000000160900720c */ /* 0x000fc60003f84070 */
[C---:B------:R-:W-:Y:S02]  /*1190*/  IMAD R38, R9.reuse, R21, R38 ;  /* 0x0000001509267224 */ /* 0x040fe400078e0226 */
[--C-:B------:R-:W-:Y:S01]  /*11a0*/  @!P5 IMAD.IADD R32, R32, 0x1, -R9.reuse ;  /* 0x000000012020d824 */ /* 0x100fe200078e0a09 */
[C---:B------:R-:W-:Y:S01]  /*11b0*/  ISETP.GT.U32.AND P5, PT, R9.reuse, R26, PT ;  /* 0x0000001a0900720c */ /* 0x040fe20003fa4070 */
[--C-:B------:R-:W-:Y:S01]  /*11c0*/  @!P6 IMAD.IADD R36, R36, 0x1, -R9.reuse ;  /* 0x000000012424e824 */ /* 0x100fe200078e0a09 */
[C---:B------:R-:W-:Y:S01]  /*11d0*/  ISETP.GT.U32.AND P6, PT, R9.reuse, R30, PT ;  /* 0x0000001e0900720c */ /* 0x040fe20003fc4070 */
[----:B------:R-:W-:Y:S01]  /*11e0*/  @!P1 IMAD.IADD R40, R40, 0x1, -R9 ;  /* 0x0000000128289824 */ /* 0x000fe200078e0a09 */
[----:B------:R-:W-:Y:S01]  /*11f0*/  ISETP.GT.U32.AND P1, PT, R9, R34, PT ;  /* 0x000000220900720c */ /* 0x000fe20003f24070 */
[----:B------:R-:W-:-:S04]  /*1200*/  IMAD.HI.U32 R17, R12, R44, RZ ;  /* 0x0000002c0c117227 */ /* 0x000fc800078e00ff */
[----:B------:R-:W-:Y:S02]  /*1210*/  IMAD.MOV R12, RZ, RZ, -R13 ;  /* 0x000000ffff0c7224 */ /* 0x000fe400078e0a0d */
[----:B------:R-:W-:Y:S01]  /*1220*/  @!P2 IMAD.IADD R42, R42, 0x1, -R9 ;  /* 0x000000012a2aa824 */ /* 0x000fe200078e0a09 */
[C---:B------:R-:W-:Y:S01]  /*1230*/  ISETP.GT.U32.AND P2, PT, R9.reuse, R38, PT ;  /* 0x000000260900720c */ /* 0x040fe20003f44070 */
[C---:B------:R-:W-:Y:S02]  /*1240*/  IMAD R12, R9.reuse, R12, R25 ;  /* 0x0000000c090c7224 */ /* 0x040fe400078e0219 */
[----:B------:R-:W-:Y:S02]  /*1250*/  IMAD.MOV R17, RZ, RZ, -R17 ;  /* 0x000000ffff117224 */ /* 0x000fe400078e0a11 */
[----:B------:R-:W-:Y:S01]  /*1260*/  @!P3 IMAD.IADD R18, R18, 0x1, -R9 ;  /* 0x000000011212b824 */ /* 0x000fe200078e0a09 */
[C---:B------:R-:W-:Y:S01]  /*1270*/  ISETP.GT.U32.AND P3, PT, R9.reuse, R12, PT ;  /* 0x0000000c0900720c */ /* 0x040fe20003f64070 */
[----:B------:R-:W-:-:S02]  /*1280*/  IMAD R44, R9, R17, R44 ;  /* 0x00000011092c7224 */ /* 0x000fc400078e022c */
[--C-:B------:R-:W-:Y:S01]  /*1290*/  @!P4 IMAD.IADD R22, R22, 0x1, -R9.reuse ;  /* 0x000000011616c824 */ /* 0x100fe200078e0a09 */
[----:B------:R-:W-:Y:S01]  /*12a0*/  ISETP.GE.AND P4, PT, R39, RZ, PT ;  /* 0x000000ff2700720c */ /* 0x000fe20003f86270 */
[--C-:B------:R-:W-:Y:S01]  /*12b0*/  @!P5 IMAD.IADD R26, R26, 0x1, -R9.reuse ;  /* 0x000000011a1ad824 */ /* 0x100fe200078e0a09 */
[----:B------:R-:W-:Y:S01]  /*12c0*/  ISETP.GT.U32.AND P5, PT, R9, R44, PT ;  /* 0x0000002c0900720c */ /* 0x000fe20003fa4070 */
[--C-:B------:R-:W-:Y:S01]  /*12d0*/  @!P6 IMAD.IADD R30, R30, 0x1, -R9.reuse ;  /* 0x000000011e1ee824 */ /* 0x100fe200078e0a09 */
[----:B------:R-:W-:Y:S01]  /*12e0*/  ISETP.GE.AND P6, PT, R43, RZ, PT ;  /* 0x000000ff2b00720c */ /* 0x000fe20003fc6270 */
[--C-:B------:R-:W-:Y:S01]  /*12f0*/  @!P1 IMAD.IADD R34, R34, 0x1, -R9.reuse ;  /* 0x0000000122229824 */ /* 0x100fe200078e0a09 */
[----:B------:R-:W-:Y:S01]  /*1300*/  ISETP.GE.AND P1, PT, R23, RZ, PT ;  /* 0x000000ff1700720c */ /* 0x000fe20003f26270 */
[--C-:B------:R-:W-:Y:S01]  /*1310*/  @!P2 IMAD.IADD R38, R38, 0x1, -R9.reuse ;  /* 0x000000012626a824 */ /* 0x100fe200078e0a09 */
[----:B------:R-:W-:Y:S01]  /*1320*/  ISETP.GE.AND P2, PT, R29, RZ, PT ;  /* 0x000000ff1d00720c */ /* 0x000fe20003f46270 */
[--C-:B------:R-:W-:Y:S01]  /*1330*/  @!P3 IMAD.IADD R12, R12, 0x1, -R9.reuse ;  /* 0x000000010c0cb824 */ /* 0x100fe200078e0a09 */
[----:B------:R-:W-:Y:S01]  /*1340*/  ISETP.GE.AND P3, PT, R31, RZ, PT ;  /* 0x000000ff1f00720c */ /* 0x000fe20003f66270 */
[----:B------:R-:W-:Y:S01]  /*1350*/  @!P0 IMAD.MOV R32, RZ, RZ, -R32 ;  /* 0x000000ffff208224 */ /* 0x000fe200078e0a20 */
[C---:B------:R-:W-:Y:S01]  /*1360*/  ISETP.GT.U32.AND P0, PT, R9.reuse, R26, PT ;  /* 0x0000001a0900720c */ /* 0x040fe20003f04070 */
[----:B------:R-:W-:Y:S01]  /*1370*/  @!P4 IMAD.MOV R36, RZ, RZ, -R36 ;  /* 0x000000ffff24c224 */ /* 0x000fe200078e0a24 */
[C---:B------:R-:W-:Y:S01]  /*1380*/  ISETP.GT.U32.AND P4, PT, R9.reuse, R30, PT ;  /* 0x0000001e0900720c */ /* 0x040fe20003f84070 */
[--C-:B------:R-:W-:Y:S01]  /*1390*/  @!P5 IMAD.IADD R44, R44, 0x1, -R9.reuse ;  /* 0x000000012c2cd824 */ /* 0x100fe200078e0a09 */
[C---:B------:R-:W-:Y:S01]  /*13a0*/  ISETP.GT.U32.AND P5, PT, R9.reuse, R34, PT ;  /* 0x000000220900720c */ /* 0x040fe20003fa4070 */
[----:B------:R-:W-:Y:S01]  /*13b0*/  @!P6 IMAD.MOV R40, RZ, RZ, -R40 ;  /* 0x000000ffff28e224 */ /* 0x000fe200078e0a28 */
[C---:B------:R-:W-:Y:S01]  /*13c0*/  ISETP.GT.U32.AND P6, PT, R9.reuse, R12, PT ;  /* 0x0000000c0900720c */ /* 0x040fe20003fc4070 */
[----:B------:R-:W-:Y:S01]  /*13d0*/  @!P1 IMAD.MOV R42, RZ, RZ, -R42 ;  /* 0x000000ffff2a9224 */ /* 0x000fe200078e0a2a */
[C---:B------:R-:W-:Y:S01]  /*13e0*/  ISETP.GT.U32.AND P1, PT, R9.reuse, R38, PT ;  /* 0x000000260900720c */ /* 0x040fe20003f24070 */
[----:B------:R-:W-:Y:S01]  /*13f0*/  @!P2 IMAD.MOV R18, RZ, RZ, -R18 ;  /* 0x000000ffff12a224 */ /* 0x000fe200078e0a12 */
[----:B------:R-:W-:Y:S01]  /*1400*/  ISETP.GT.U32.AND P2, PT, R9, R44, PT ;  /* 0x0000002c0900720c */ /* 0x000fe20003f44070 */
[----:B------:R-:W1:Y:S01]  /*1410*/  LDC R17, c[0x0][0x3a8] ;  /* 0x0000ea00ff117b82 */ /* 0x000e620000000800 */
[----:B------:R-:W-:Y:S01]  /*1420*/  @!P3 IMAD.MOV R22, RZ, RZ, -R22 ;  /* 0x000000ffff16b224 */ /* 0x000fe200078e0a16 */
[----:B------:R-:W-:Y:S01]  /*1430*/  ISETP.GE.AND P3, PT, R27, RZ, PT ;  /* 0x000000ff1b00720c */ /* 0x000fe20003f66270 */
        /* <DEDUP_REMOVED lines=10> */
[----:B------:R-:W-:Y:S01]  /*14e0*/  @!P2 IMAD.IADD R44, R44, 0x1, -R9 ;  /* 0x000000012c2ca824 */ /* 0x000fe200078e0a09 */
[----:B------:R-:W-:Y:S01]  /*14f0*/  ISETP.NE.AND P2, PT, R19, RZ, PT ;  /* 0x000000ff1300720c */ /* 0x000fe20003f45270 */
[----:B------:R-:W-:Y:S01]  /*1500*/  IMAD R11, R11, 0x90, RZ ;  /* 0x000000900b0b7824 */ /* 0x000fe200078e02ff */
[----:B------:R-:W-:Y:S01]  /*1510*/  LOP3.LUT R9, RZ, R19, RZ, 0x33, !PT ;  /* 0x00000013ff097212 */ /* 0x000fe200078e33ff */
[----:B------:R-:W-:-:S02]  /*1520*/  @!P0 IMAD.MOV R26, RZ, RZ, -R26 ;  /* 0x000000ffff1a8224 */ /* 0x000fc400078e0a1a */
[----:B------:R-:W-:Y:S01]  /*1530*/  @!P4 IMAD.MOV R30, RZ, RZ, -R30 ;  /* 0x000000ffff1ec224 */ /* 0x000fe200078e0a1e */
[C---:B------:R-:W-:Y:S01]  /*1540*/  SEL R18, R9.reuse, R18, !P2 ;  /* 0x0000001209127207 */ /* 0x040fe20005000000 */
[----:B------:R-:W-:Y:S01]  /*1550*/  @!P5 IMAD.MOV R34, RZ, RZ, -R34 ;  /* 0x000000ffff22d224 */ /* 0x000fe200078e0a22 */
[C---:B------:R-:W-:Y:S01]  /*1560*/  SEL R16, R9.reuse, R16, !P2 ;  /* 0x0000001009107207 */ /* 0x040fe20005000000 */
[----:B------:R-:W-:Y:S01]  /*1570*/  @!P6 IMAD.MOV R12, RZ, RZ, -R12 ;  /* 0x000000ffff0ce224 */ /* 0x000fe200078e0a0c */
[C---:B------:R-:W-:Y:S01]  /*1580*/  SEL R20, R9.reuse, R20, !P2 ;  /* 0x0000001409147207 */ /* 0x040fe20005000000 */
[----:B------:R-:W-:Y:S01]  /*1590*/  @!P1 IMAD.MOV R38, RZ, RZ, -R38 ;  /* 0x000000ffff269224 */ /* 0x000fe200078e0a26 */
[C---:B------:R-:W-:Y:S01]  /*15a0*/  SEL R24, R9.reuse, R24, !P2 ;  /* 0x0000001809187207 */ /* 0x040fe20005000000 */
[----:B0-----:R-:W-:Y:S01]  /*15b0*/  IMAD R18, R18, UR10, RZ ;  /* 0x0000000a12127c24 */ /* 0x001fe2000f8e02ff */
[C---:B------:R-:W-:Y:S01]  /*15c0*/  SEL R28, R9.reuse, R28, !P2 ;  /* 0x0000001c091c7207 */ /* 0x040fe20005000000 */
[----:B------:R-:W-:Y:S01]  /*15d0*/  @!P3 IMAD.MOV R44, RZ, RZ, -R44 ;  /* 0x000000ffff2cb224 */ /* 0x000fe200078e0a2c */
[C---:B------:R-:W-:Y:S01]  /*15e0*/  SEL R32, R9.reuse, R32, !P2 ;  /* 0x0000002009207207 */ /* 0x040fe20005000000 */
[-C--:B-1----:R-:W-:Y:S01]  /*15f0*/  IMAD R78, R6, R17.reuse, RZ ;  /* 0x00000011064e7224 */ /* 0x082fe200078e02ff */
[----:B------:R-:W-:Y:S01]  /*1600*/  SEL R36, R9, R36, !P2 ;  /* 0x0000002409247207 */ /* 0x000fe20005000000 */
[-C--:B------:R-:W-:Y:S01]  /*1610*/  IMAD R79, R5, R17.reuse, RZ ;  /* 0x00000011054f7224 */ /* 0x080fe200078e02ff */
[C---:B------:R-:W-:Y:S01]  /*1620*/  SEL R40, R9.reuse, R40, !P2 ;  /* 0x0000002809287207 */ /* 0x040fe20005000000 */
[-C--:B------:R-:W-:Y:S01]  /*1630*/  IMAD R80, R4, R17.reuse, RZ ;  /* 0x0000001104507224 */ /* 0x080fe200078e02ff */
[C---:B------:R-:W-:Y:S01]  /*1640*/  SEL R42, R9.reuse, R42, !P2 ;  /* 0x0000002a092a7207 */ /* 0x040fe20005000000 */
[----:B------:R-:W-:Y:S01]  /*1650*/  IMAD R16, R16, UR10, RZ ;  /* 0x0000000a10107c24 */ /* 0x000fe2000f8e02ff */
        /* <DEDUP_REMOVED lines=12> */
[----:B--2---:R-:W-:Y:S01]  /*1720*/  LEA R118, P6, R18, UR14, 0x1 ;  /* 0x0000000e12767c11 */ /* 0x004fe2000f8c08ff */
[----:B------:R-:W-:Y:S01]  /*1730*/  IMAD R40, R40, UR10, RZ ;  /* 0x0000000a28287c24 */ /* 0x000fe2000f8e02ff */
[----:B------:R-:W-:Y:S01]  /*1740*/  SEL R9, R9, R44, !P2 ;  /* 0x0000002c09097207 */ /* 0x000fe20005000000 */
[----:B------:R-:W-:Y:S01]  /*1750*/  IMAD R42, R42, UR10, RZ ;  /* 0x0000000a2a2a7c24 */ /* 0x000fe2000f8e02ff */
[----:B------:R-:W-:Y:S01]  /*1760*/  LEA.HI.X.SX32 R119, R18, UR15, 0x1, P6 ;  /* 0x0000000f12777c11 */ /* 0x000fe2000b0f0eff */
[----:B------:R-:W-:Y:S01]  /*1770*/  IMAD R22, R22, UR10, RZ ;  /* 0x0000000a16167c24 */ /* 0x000fe2000f8e02ff */
[----:B------:R-:W0:Y:S01]  /*1780*/  LDC R18, c[0x0][0x3ac] ;  /* 0x0000eb00ff127b82 */ /* 0x000e220000000800 */
[----:B------:R-:W-:Y:S01]  /*1790*/  IMAD R30, R30, UR10, RZ ;  /* 0x0000000a1e1e7c24 */ /* 0x000fe2000f8e02ff */
[----:B------:R-:W-:Y:S01]  /*17a0*/  LEA R72, P1, R78, UR12, 0x1 ;  /* 0x0000000c4e487c11 */ /* 0x000fe2000f8208ff */
[----:B------:R-:W-:Y:S01]  /*17b0*/  IMAD R34, R34, UR10, RZ ;  /* 0x0000000a22227c24 */ /* 0x000fe2000f8e02ff */
[----:B------:R-:W-:Y:S01]  /*17c0*/  LEA R73, P2, R79, UR12, 0x1 ;  /* 0x0000000c4f497c11 */ /* 0x000fe2000f8408ff */
[----:B------:R-:W-:Y:S01]  /*17d0*/  IMAD R38, R38, UR10, RZ ;  /* 0x0000000a26267c24 */ /* 0x000fe2000f8e02ff */
[----:B------:R-:W-:Y:S01]  /*17e0*/  LEA R76, P3, R80, UR12, 0x1 ;  /* 0x0000000c504c7c11 */ /* 0x000fe2000f8608ff */
[----:B------:R-:W-:Y:S01]  /*17f0*/  IMAD R93, R12, UR10, RZ ;  /* 0x0000000a0c5d7c24 */ /* 0x000fe2000f8e02ff */
[----:B------:R-:W-:Y:S01]  /*1800*/  LEA R108, P5, R26, UR14, 0x1 ;  /* 0x0000000e1a6c7c11 */ /* 0x000fe2000f8a08ff */
[----:B------:R-:W-:Y:S01]  /*1810*/  IMAD R9, R9, UR10, RZ ;  /* 0x0000000a09097c24 */ /* 0x000fe2000f8e02ff */
[----:B------:R-:W1:Y:S01]  /*1820*/  LDCU UR10, c[0x0][0x3a4] ;  /* 0x00007480ff0a77ac */ /* 0x000e620008000800 */
[----:B------:R-:W-:Y:S01]  /*1830*/  LEA.HI.X.SX32 R78, R78, UR13, 0x1, P1 ;  /* 0x0000000d4e4e7c11 */ /* 0x000fe200088f0eff */
[----:B------:R-:W-:Y:S01]  /*1840*/  IMAD R86, R2, R17, RZ ;  /* 0x0000001102567224 */ /* 0x000fe200078e02ff */
[----:B------:R-:W-:-:S02]  /*1850*/  LEA.HI.X.SX32 R79, R79, UR13, 0x1, P2 ;  /* 0x0000000d4f4f7c11 */ /* 0x000fc400090f0eff */
[----:B------:R-:W-:Y:S02]  /*1860*/  CS2R R44, SRZ ;  /* 0x00000000002c7805 */ /* 0x000fe4000001ff00 */
[----:B------:R-:W-:Y:S01]  /*1870*/  LEA.HI.X.SX32 R80, R80, UR13, 0x1, P3 ;  /* 0x0000000d50507c11 */ /* 0x000fe200098f0eff */
[----:B------:R-:W-:Y:S01]  /*1880*/  IMAD.SHL.U32 R82, R17, 0x20, RZ ;  /* 0x0000002011527824 */ /* 0x000fe200078e00ff */
[----:B------:R-:W-:Y:S02]  /*1890*/  LEA.HI.X.SX32 R109, R26, UR15, 0x1, P5 ;  /* 0x0000000f1a6d7c11 */ /* 0x000fe4000a8f0eff */
[----:B------:R-:W-:Y:S02]  /*18a0*/  LEA R12, P3, R16, UR14, 0x1 ;  /* 0x0000000e100c7c11 */ /* 0x000fe4000f8608ff */
[----:B------:R-:W-:Y:S02]  /*18b0*/  LEA R114, P1, R20, UR14, 0x1 ;  /* 0x0000000e14727c11 */ /* 0x000fe4000f8208ff */
[----:B------:R-:W-:Y:S01]  /*18c0*/  LEA R112, P2, R22, UR14, 0x1 ;  /* 0x0000000e16707c11 */ /* 0x000fe2000f8408ff */
[----:B0-----:R-:W-:Y:S01]  /*18d0*/  IMAD.SHL.U32 R81, R18, 0x20, RZ ;  /* 0x0000002012517824 */ /* 0x001fe200078e00ff */
[----:B------:R-:W-:Y:S01]  /*18e0*/  LEA R110, P4, R24, UR14, 0x1 ;  /* 0x0000000e186e7c11 */ /* 0x000fe2000f8808ff */
[----:B------:R-:W-:Y:S01]  /*18f0*/  IMAD R83, R87, R18, RZ ;  /* 0x0000001257537224 */ /* 0x000fe200078e02ff */
[----:B------:R-:W-:Y:S01]  /*1900*/  LEA R98, P5, R36, UR14, 0x1 ;  /* 0x0000000e24627c11 */ /* 0x000fe2000f8a08ff */
[----:B-1----:R-:W-:Y:S01]  /*1910*/  IMAD R14, R14, UR10, RZ ;  /* 0x0000000a0e0e7c24 */ /* 0x002fe2000f8e02ff */
[----:B------:R-:W-:Y:S01]  /*1920*/  LOP3.LUT R46, R11, R46, RZ, 0x3c, !PT ;  /* 0x0000002e0b2e7212 */ /* 0x000fe200078e3cff */
[----:B------:R-:W-:Y:S01]  /*1930*/  IMAD.SHL.U32 R11, R0, 0x40, RZ ;  /* 0x00000040000b7824 */ /* 0x000fe200078e00ff */
[----:B------:R-:W-:Y:S01]  /*1940*/  LEA.HI.X.SX32 R13, R16, UR15, 0x1, P3 ;  /* 0x0000000f100d7c11 */ /* 0x000fe200098f0eff */
[----:B------:R-:W-:Y:S01]  /*1950*/  IMAD.WIDE R116, R14, 0x2, RZ ;  /* 0x000000020e747825 */ /* 0x000fe200078e02ff */
[----:B------:R-:W-:-:S02]  /*1960*/  LEA.HI.X.SX32 R115, R20, UR15, 0x1, P1 ;  /* 0x0000000f14737c11 */ /* 0x000fc400088f0eff */
[----:B------:R-:W-:Y:S02]  /*1970*/  CS2R R20, SRZ ;  /* 0x0000000000147805 */ /* 0x000fe4000001ff00 */
[----:B------:R-:W-:Y:S02]  /*1980*/  LEA.HI.X.SX32 R113, R22, UR15, 0x1, P2 ;  /* 0x0000000f16717c11 */ /* 0x000fe400090f0eff */
[----:B------:R-:W-:Y:S02]  /*1990*/  CS2R R22, SRZ ;  /* 0x0000000000167805 */ /* 0x000fe4000001ff00 */
[----:B------:R-:W-:Y:S02]  /*19a0*/  LEA.HI.X.SX32 R111, R24, UR15, 0x1, P4 ;  /* 0x0000000f186f7c11 */ /* 0x000fe4000a0f0eff */
[----:B------:R-:W-:Y:S02]  /*19b0*/  LEA.HI.X.SX32 R99, R36, UR15, 0x1, P5 ;  /* 0x0000000f24637c11 */ /* 0x000fe4000a8f0eff */
[----:B------:R-:W-:-:S02]  /*19c0*/  LEA R106, P3, R28, UR14, 0x1 ;  /* 0x0000000e1c6a7c11 */ /* 0x000fc4000f8608ff */
[----:B------:R-:W-:Y:S02]  /*19d0*/  LEA R104, P1, R30, UR14, 0x1 ;  /* 0x0000000e1e687c11 */ /* 0x000fe4000f8208ff */
[----:B------:R-:W-:Y:S02]  /*19e0*/  LEA R102, P2, R32, UR14, 0x1 ;  /* 0x0000000e20667c11 */ /* 0x000fe4000f8408ff */
[----:B------:R-:W-:Y:S02]  /*19f0*/  LEA R100, P4, R34, UR14, 0x1 ;  /* 0x0000000e22647c11 */ /* 0x000fe4000f8808ff */
[----:B------:R-:W-:Y:S02]  /*1a00*/  LEA R74, P5, R9, UR14, 0x1 ;  /* 0x0000000e094a7c11 */ /* 0x000fe4000f8a08ff */
[----:B------:R-:W-:Y:S02]  /*1a10*/  LOP3.LUT R16, R0, 0x1c0, RZ, 0xc0, !PT ;  /* 0x000001c000107812 */ /* 0x000fe400078ec0ff */
[----:B------:R-:W-:-:S02]  /*1a20*/  LEA.HI.X.SX32 R107, R28, UR15, 0x1, P3 ;  /* 0x0000000f1c6b7c11 */ /* 0x000fc400098f0eff */
[----:B------:R-:W-:Y:S02]  /*1a30*/  LEA.HI.X.SX32 R105, R30, UR15, 0x1, P1 ;  /* 0x0000000f1e697c11 */ /* 0x000fe400088f0eff */
[----:B------:R-:W-:Y:S02]  /*1a40*/  LEA.HI.X.SX32 R103, R32, UR15, 0x1, P2 ;  /* 0x0000000f20677c11 */ /* 0x000fe400090f0eff */
[----:B------:R-:W-:Y:S02]  /*1a50*/  LEA.HI.X.SX32 R101, R34, UR15, 0x1, P4 ;  /* 0x0000000f22657c11 */ /* 0x000fe4000a0f0eff */
[----:B------:R-:W-:Y:S02]  /*1a60*/  LEA.HI.X.SX32 R75, R9, UR15, 0x1, P5 ;  /* 0x0000000f094b7c11 */ /* 0x000fe4000a8f0eff */
[----:B------:R-:W-:Y:S02]  /*1a70*/  LOP3.LUT R11, R46, 0x400, R11, 0xf8, !PT ;  /* 0x000004002e0b7812 */ /* 0x000fe400078ef80b */
[----:B------:R-:W-:-:S02]  /*1a80*/  CS2R R46, SRZ ;  /* 0x00000000002e7805 */ /* 0x000fc4000001ff00 */
[----:B------:R-:W-:Y:S02]  /*1a90*/  LEA R77, P0, R86, UR12, 0x1 ;  /* 0x0000000c564d7c11 */ /* 0x000fe4000f8008ff */
[----:B------:R-:W-:Y:S02]  /*1aa0*/  LEA R96, P3, R38, UR14, 0x1 ;  /* 0x0000000e26607c11 */ /* 0x000fe4000f8608ff */
[----:B------:R-:W-:Y:S02]  /*1ab0*/  LEA R94, P1, R40, UR14, 0x1 ;  /* 0x0000000e285e7c11 */ /* 0x000fe4000f8208ff */
[----:B------:R-:W-:Y:S02]  /*1ac0*/  LEA R92, P2, R93, UR14, 0x1 ;  /* 0x0000000e5d5c7c11 */ /* 0x000fe4000f8408ff */
[----:B------:R-:W-:Y:S02]  /*1ad0*/  LEA R90, P4, R42, UR14, 0x1 ;  /* 0x0000000e2a5a7c11 */ /* 0x000fe4000f8808ff */
[----:B------:R-:W-:-:S02]  /*1ae0*/  SHF.R.U32.HI R9, RZ, 0x2, R0 ;  /* 0x00000002ff097819 */ /* 0x000fc40000011600 */
[----:B------:R-:W-:Y:S02]  /*1af0*/  SHF.R.U32.HI R16, RZ, 0x2, R16 ;  /* 0x00000002ff107819 */ /* 0x000fe40000011610 */
[----:B------:R-:W-:Y:S02]  /*1b00*/  LEA.HI.X.SX32 R97, R38, UR15, 0x1, P3 ;  /* 0x0000000f26617c11 */ /* 0x000fe400098f0eff */
[----:B------:R-:W-:Y:S02]  /*1b10*/  LEA.HI.X.SX32 R95, R40, UR15, 0x1, P1 ;  /* 0x0000000f285f7c11 */ /* 0x000fe400088f0eff */
[----:B------:R-:W-:Y:S02]  /*1b20*/  LEA.HI.X.SX32 R93, R93, UR15, 0x1, P2 ;  /* 0x0000000f5d5d7c11 */ /* 0x000fe400090f0eff */
[----:B------:R-:W-:Y:S02]  /*1b30*/  LEA.HI.X.SX32 R91, R42, UR15, 0x1, P4 ;  /* 0x0000000f2a5b7c11 */ /* 0x000fe4000a0f0eff */
[----:B------:R-:W-:-:S02]  /*1b40*/  LEA.HI.X.SX32 R86, R86, UR13, 0x1, P0 ;  /* 0x0000000d56567c11 */ /* 0x000fc400080f0eff */
[----:B------:R-:W-:Y:S02]  /*1b50*/  LOP3.LUT R88, R16, 0x3fe, R15, 0x78, !PT ;  /* 0x000003fe10587812 */ /* 0x000fe400078e780f */
[----:B------:R-:W-:Y:S02]  /*1b60*/  LOP3.LUT R84, R84, 0x30, R9, 0x78, !PT ;  /* 0x0000003054547812 */ /* 0x000fe400078e7809 */
[----:B------:R-:W-:-:S07]  /*1b70*/  LOP3.LUT R85, R11, 0x40, RZ, 0x3c, !PT ;  /* 0x000000400b557812 */ /* 0x000fce00078e3cff */
.L_x_2:
[----:B------:R-:W-:Y:S02]  /*1b80*/  IADD3 R16, P1, PT, R116, R77, RZ ;  /* 0x0000004d74107210 */ /* 0x000fe40007f3e0ff */
[----:B------:R-:W-:Y:S02]  /*1b90*/  ISETP.GE.AND P0, PT, R2, UR7, PT ;  /* 0x0000000702007c0c */ /* 0x000fe4000bf06270 */
[----:B------:R-:W-:Y:S01]  /*1ba0*/  PRMT R33, RZ, 0x7610, R33 ;  /* 0x00007610ff217816 */ /* 0x000fe20000000021 */
[----:B------:R-:W-:Y:S01]  /*1bb0*/  IMAD.X R17, R117, 0x1, R86, P1 ;  /* 0x0000000175117824 */ /* 0x000fe200008e0656 */
[----:B------:R-:W-:Y:S02]  /*1bc0*/  IADD3 R18, P1, PT, R116, R73, RZ ;  /* 0x0000004974127210 */ /* 0x000fe40007f3e0ff */
[----:B------:R-:W-:Y:S02]  /*1bd0*/  ISETP.GE.AND P3, PT, R4, UR7, PT ;  /* 0x0000000704007c0c */ /* 0x000fe4000bf66270 */
[----:B------:R-:W-:Y:S01]  /*1be0*/  ISETP.GE.AND P4, PT, R5, UR7, PT ;  /* 0x0000000705007c0c */ /* 0x000fe2000bf86270 */
[----:B------:R-:W-:Y:S01]  /*1bf0*/  IMAD.X R19, R117, 0x1, R79, P1 ;  /* 0x0000000175137824 */ /* 0x000fe200008e064f */
[----:B------:R-:W-:-:S02]  /*1c00*/  ISETP.GE.AND P1, PT, R6, UR7, PT ;  /* 0x0000000706007c0c */ /* 0x000fc4000bf26270 */
[C---:B------:R-:W-:Y:S01]  /*1c10*/  IADD3 R14, P2, PT, R116.reuse, R76, RZ ;  /* 0x0000004c740e7210 */ /* 0x040fe20007f5e0ff */
[----:B------:R-:W2:Y:S01]  /*1c20*/  @!P0 LDG.E.U16 R33, desc[UR8][R16.64] ;  /* 0x0000000810218981 */ /* 0x000ea2000c1e1500 */
[----:B------:R-:W-:Y:S02]  /*1c30*/  IADD3 R36, P0, PT, R116, R72, RZ ;  /* 0x0000004874247210 */ /* 0x000fe40007f1e0ff */
[----:B------:R-:W-:Y:S01]  /*1c40*/  PRMT R35, RZ, 0x7610, R35 ;  /* 0x00007610ff237816 */ /* 0x000fe20000000023 */
[C---:B------:R-:W-:Y:S01]  /*1c50*/  IMAD.X R15, R117.reuse, 0x1, R80, P2 ;  /* 0x00000001750f7824 */ /* 0x040fe200010e0650 */
[----:B------:R-:W-:Y:S01]  /*1c60*/  PRMT R31, RZ, 0x7610, R31 ;  /* 0x00007610ff1f7816 */ /* 0x000fe2000000001f */
[----:B------:R-:W-:Y:S01]  /*1c70*/  IMAD.X R37, R117, 0x1, R78, P0 ;  /* 0x0000000175257824 */ /* 0x000fe200000e064e */
[----:B------:R-:W-:Y:S02]  /*1c80*/  PRMT R27, RZ, 0x7610, R27 ;  /* 0x00007610ff1b7816 */ /* 0x000fe4000000001b */
[----:B------:R0:W3:Y:S04]  /*1c90*/  @!P3 LDG.E.U16 R35, desc[UR8][R14.64] ;  /* 0x000000080e23b981 */ /* 0x0000e8000c1e1500 */
[----:B------:R1:W4:Y:S04]  /*1ca0*/  @!P4 LDG.E.U16 R31, desc[UR8][R18.64] ;  /* 0x00000008121fc981 */ /* 0x000328000c1e1500 */
[----:B------:R-:W5:Y:S01]  /*1cb0*/  @!P1 LDG.E.U16 R27, desc[UR8][R36.64] ;  /* 0x00000008241b9981 */ /* 0x000f62000c1e1500 */
[----:B------:R-:W-:Y:S01]  /*1cc0*/  BAR.SYNC.DEFER_BLOCKING 0x0 ;  /* 0x0000000000007b1d */ /* 0x000fe20000010000 */
[----:B------:R-:W-:Y:S01]  /*1cd0*/  ISETP.GE.AND P2, PT, R87, UR7, PT ;  /* 0x0000000757007c0c */ /* 0x000fe2000bf46270 */
[----:B0-----:R-:W-:Y:S01]  /*1ce0*/  IMAD.WIDE R14, R83, 0x2, R74 ;  /* 0x00000002530e7825 */ /* 0x001fe200078e024a */
[----:B------:R-:W-:-:S02]  /*1cf0*/  PRMT R29, RZ, 0x7610, R29 ;  /* 0x00007610ff1d7816 */ /* 0x000fc4000000001d */
[----:B------:R-:W-:Y:S01]  /*1d00*/  PRMT R43, RZ, 0x7610, R43 ;  /* 0x00007610ff2b7816 */ /* 0x000fe2000000002b */
[----:B------:R-:W-:Y:S01]  /*1d10*/  IMAD.WIDE R16, R83, 0x2, R90 ;  /* 0x0000000253107825 */ /* 0x000fe200078e025a */
[----:B------:R-:W-:-:S03]  /*1d20*/  PRMT R41, RZ, 0x7610, R41 ;  /* 0x00007610ff297816 */ /* 0x000fc60000000029 */
[C---:B------:R-:W-:Y:S01]  /*1d30*/  IMAD.WIDE R120, R83.reuse, 0x2, R96 ;  /* 0x0000000253787825 */ /* 0x040fe200078e0260 */
[----:B------:R-:W-:Y:S02]  /*1d40*/  PRMT R25, RZ, 0x7610, R25 ;  /* 0x00007610ff197816 */ /* 0x000fe40000000019 */
[----:B-1----:R-:W-:Y:S01]  /*1d50*/  PRMT R19, RZ, 0x7610, R19 ;  /* 0x00007610ff137816 */ /* 0x002fe20000000013 */
[C---:B------:R-:W-:Y:S01]  /*1d60*/  IMAD.WIDE R122, R83.reuse, 0x2, R98 ;  /* 0x00000002537a7825 */ /* 0x040fe200078e0262 */
[----:B------:R-:W-:Y:S02]  /*1d70*/  PRMT R39, RZ, 0x7610, R39 ;  /* 0x00007610ff277816 */ /* 0x000fe40000000027 */
[----:B------:R-:W-:Y:S01]  /*1d80*/  PRMT R24, RZ, 0x7610, R24 ;  /* 0x00007610ff187816 */ /* 0x000fe20000000018 */
[----:B------:R0:W5:Y:S04]  /*1d90*/  @!P2 LDG.E.U16 R29, desc[UR8][R14.64] ;  /* 0x000000080e1da981 */ /* 0x000168000c1e1500 */
[----:B------:R1:W5:Y:S04]  /*1da0*/  @!P2 LDG.E.U16 R43, desc[UR8][R16.64] ;  /* 0x00000008102ba981 */ /* 0x000368000c1e1500 */
[----:B------:R1:W5:Y:S01]  /*1db0*/  @!P2 LDG.E.U16 R41, desc[UR8][R120.64] ;  /* 0x000000087829a981 */ /* 0x000362000c1e1500 */
[----:B0-----:R-:W-:Y:S01]  /*1dc0*/  IMAD.WIDE R14, R83, 0x2, R92 ;  /* 0x00000002530e7825 */ /* 0x001fe200078e025c */
[----:B------:R-:W-:-:S02]  /*1dd0*/  PRMT R37, RZ, 0x7610, R37 ;  /* 0x00007610ff257816 */ /* 0x000fc40000000025 */
[----:B------:R-:W5:Y:S01]  /*1de0*/  @!P2 LDG.E.U16 R39, desc[UR8][R122.64] ;  /* 0x000000087a27a981 */ /* 0x000f62000c1e1500 */
[C---:B-1----:R-:W-:Y:S01]  /*1df0*/  IMAD.WIDE R16, R83.reuse, 0x2, R94 ;  /* 0x0000000253107825 */ /* 0x042fe200078e025e */
[----:B------:R-:W-:Y:S02]  /*1e00*/  PRMT R26, RZ, 0x7610, R26 ;  /* 0x00007610ff1a7816 */ /* 0x000fe4000000001a */
[----:B------:R0:W5:Y:S01]  /*1e10*/  @!P2 LDG.E.U16 R25, desc[UR8][R14.64] ;  /* 0x000000080e19a981 */ /* 0x000162000c1e1500 */
[C---:B------:R-:W-:Y:S01]  /*1e20*/  IMAD.WIDE R120, R83.reuse, 0x2, R106 ;  /* 0x0000000253787825 */ /* 0x040fe200078e026a */
[----:B------:R-:W-:Y:S02]  /*1e30*/  PRMT R18, RZ, 0x7610, R18 ;  /* 0x00007610ff127816 */ /* 0x000fe40000000012 */
[----:B------:R1:W5:Y:S01]  /*1e40*/  @!P2 LDG.E.U16 R19, desc[UR8][R16.64] ;  /* 0x000000081013a981 */ /* 0x000362000c1e1500 */
[----:B------:R-:W-:Y:S01]  /*1e50*/  PRMT R89, RZ, 0x7610, R89 ;  /* 0x00007610ff597816 */ /* 0x000fe20000000059 */
[----:B------:R-:W-:-:S02]  /*1e60*/  IMAD.WIDE R124, R83, 0x2, R100 ;  /* 0x00000002537c7825 */ /* 0x000fc400078e0264 */
[----:B------:R1:W5:Y:S02]  /*1e70*/  @!P2 LDG.E.U16 R24, desc[UR8][R120.64] ;  /* 0x000000087818a981 */ /* 0x000364000c1e1500 */
[C---:B0-----:R-:W-:Y:S01]  /*1e80*/  IMAD.WIDE R14, R83.reuse, 0x2, R102 ;  /* 0x00000002530e7825 */ /* 0x041fe200078e0266 */
[----:B------:R-:W-:Y:S01]  /*1e90*/  PRMT R32, RZ, 0x7610, R32 ;  /* 0x00007610ff207816 */ /* 0x000fe20000000020 */
[----:B------:R0:W5:Y:S02]  /*1ea0*/  @!P2 LDG.E.U16 R37, desc[UR8][R124.64] ;  /* 0x000000087c25a981 */ /* 0x000164000c1e1500 */
[C---:B-1----:R-:W-:Y:S01]  /*1eb0*/  IMAD.WIDE R16, R83.reuse, 0x2, R104 ;  /* 0x0000000253107825 */ /* 0x042fe200078e0268 */
[----:B------:R-:W-:Y:S01]  /*1ec0*/  PRMT R30, RZ, 0x7610, R30 ;  /* 0x00007610ff1e7816 */ /* 0x000fe2000000001e */
[----:B------:R1:W5:Y:S02]  /*1ed0*/  @!P2 LDG.E.U16 R26, desc[UR8][R14.64] ;  /* 0x000000080e1aa981 */ /* 0x000364000c1e1500 */
[----:B------:R-:W-:Y:S01]  /*1ee0*/  IMAD.WIDE R122, R83, 0x2, R108 ;  /* 0x00000002537a7825 */ /* 0x000fe200078e026c */
[----:B------:R-:W-:Y:S01]  /*1ef0*/  PRMT R28, RZ, 0x7610, R28 ;  /* 0x00007610ff1c7816 */ /* 0x000fe2000000001c */
[----:B------:R1:W5:Y:S02]  /*1f00*/  @!P2 LDG.E.U16 R18, desc[UR8][R16.64] ;  /* 0x000000081012a981 */ /* 0x000364000c1e1500 */
[----:B------:R-:W-:-:S02]  /*1f10*/  IMAD.MOV.U32 R120, RZ, RZ, R12 ;  /* 0x000000ffff787224 */ /* 0x000fc400078e000c */
[----:B------:R-:W-:Y:S01]  /*1f20*/  IMAD.MOV.U32 R121, RZ, RZ, R13 ;  /* 0x000000ffff797224 */ /* 0x000fe200078e000d */
[----:B------:R1:W5:Y:S01]  /*1f30*/  @!P2 LDG.E.U16 R89, desc[UR8][R122.64] ;  /* 0x000000087a59a981 */ /* 0x000362000c1e1500 */
[----:B------:R-:W-:Y:S01]  /*1f40*/  PRMT R34, RZ, 0x7610, R34 ;  /* 0x00007610ff227816 */ /* 0x000fe20000000022 */
[----:B0-----:R-:W-:Y:S01]  /*1f50*/  IMAD.WIDE R124, R83, 0x2, R110 ;  /* 0x00000002537c7825 */ /* 0x001fe200078e026e */
[----:B------:R-:W-:-:S03]  /*1f60*/  PRMT R36, RZ, 0x7610, R36 ;  /* 0x00007610ff247816 */ /* 0x000fc60000000024 */
[C---:B-1----:R-:W-:Y:S01]  /*1f70*/  IMAD.WIDE R14, R83.reuse, 0x2, R112 ;  /* 0x00000002530e7825 */ /* 0x042fe200078e0270 */
[----:B------:R-:W5:Y:S03]  /*1f80*/  @!P2 LDG.E.U16 R32, desc[UR8][R124.64] ;  /* 0x000000087c20a981 */ /* 0x000f66000c1e1500 */
[C---:B------:R-:W-:Y:S01]  /*1f90*/  IMAD.WIDE R16, R83.reuse, 0x2, R114 ;  /* 0x0000000253107825 */ /* 0x040fe200078e0272 */
[----:B------:R-:W5:Y:S03]  /*1fa0*/  @!P2 LDG.E.U16 R30, desc[UR8][R14.64] ;  /* 0x000000080e1ea981 */ /* 0x000f66000c1e1500 */
[C---:B------:R-:W-:Y:S01]  /*1fb0*/  IMAD.WIDE R12, R83.reuse, 0x2, R118 ;  /* 0x00000002530c7825 */ /* 0x040fe200078e0276 */
[----:B------:R-:W5:Y:S03]  /*1fc0*/  @!P2 LDG.E.U16 R28, desc[UR8][R16.64] ;  /* 0x00000008101ca981 */ /* 0x000f66000c1e1500 */
[----:B------:R-:W-:Y:S01]  /*1fd0*/  IMAD.WIDE R122, R83, 0x2, R120 ;  /* 0x00000002537a7825 */ /* 0x000fe200078e0278 */
[----:B------:R-:W5:Y:S04]  /*1fe0*/  @!P2 LDG.E.U16 R34, desc[UR8][R12.64] ;  /* 0x000000080c22a981 */ /* 0x000f68000c1e1500 */
[----:B------:R-:W5:Y:S01]  /*1ff0*/  @!P2 LDG.E.U16 R36, desc[UR8][R122.64] ;  /* 0x000000087a24a981 */ /* 0x000f62000c1e1500 */
[----:B------:R-:W-:-:S04]  /*2000*/  UIADD3 UR6, UPT, UPT, UR6, -0x1, URZ ;  /* 0xffffffff06067890 */ /* 0x000fc8000fffe0ff */
[----:B------:R-:W-:Y:S01]  /*2010*/  UISETP.NE.U32.AND UP0, UPT, UR6, URZ, UPT ;  /* 0x000000ff0600728c */ /* 0x000fe2000bf05070 */
[----:B------:R-:W-:Y:S01]  /*2020*/  IMAD.WIDE R118, R81, 0x2, R118 ;  /* 0x0000000251767825 */ /* 0x000fe200078e0276 */
[----:B------:R-:W-:-:S03]  /*2030*/  UIADD3 UR7, UPT, UPT, UR7, -0x20, URZ ;  /* 0xffffffe007077890 */ /* 0x000fc6000fffe0ff */
[----:B------:R-:W-:-:S04]  /*2040*/  IMAD.WIDE R114, R81, 0x2, R114 ;  /* 0x0000000251727825 */ /* 0x000fc800078e0272 */
        /* <DEDUP_REMOVED lines=13> */
[----:B------:R-:W-:Y:S01]  /*2120*/  IMAD.WIDE R116, R82, 0x2, R116 ;  /* 0x0000000252747825 */ /* 0x000fe200078e0274 */
[----:B--2---:R-:W-:Y:S04]  /*2130*/  STS.U16 [R88+UR5+0x4000], R33 ;  /* 0x0040002158007988 */ /* 0x004fe80008000405 */
[----:B---3--:R-:W-:Y:S04]  /*2140*/  STS.U16 [R88+UR5+0x4400], R35 ;  /* 0x0044002358007988 */ /* 0x008fe80008000405 */
[----:B----4-:R-:W-:Y:S04]  /*2150*/  STS.U16 [R88+UR5+0x4800], R31 ;  /* 0x0048001f58007988 */ /* 0x010fe80008000405 */
[----:B-----5:R-:W-:Y:S04]  /*2160*/  STS.U16 [R88+UR5+0x4c00], R27 ;  /* 0x004c001b58007988 */ /* 0x020fe80008000405 */
[----:B------:R-:W-:Y:S04]  /*2170*/  STS.U16 [R84+UR5], R29 ;  /* 0x0000001d54007988 */ /* 0x000fe80008000405 */
[----:B------:R-:W-:Y:S04]  /*2180*/  STS.U16 [R84+UR5+0x400], R43 ;  /* 0x0004002b54007988 */ /* 0x000fe80008000405 */
        /* <DEDUP_REMOVED lines=13> */
[----:B------:R-:W-:Y:S01]  /*2260*/  STS.U16 [R84+UR5+0x3c00], R36 ;  /* 0x003c002454007988 */ /* 0x000fe20008000405 */
[----:B------:R-:W-:Y:S06]  /*2270*/  BAR.SYNC.DEFER_BLOCKING 0x0 ;  /* 0x0000000000007b1d */ /* 0x000fec0000010000 */
[----:B------:R-:W-:Y:S04]  /*2280*/  LDSM.16.MT88.4 R40, [R11+UR5+0x4000] ;  /* 0x004000050b28783b */ /* 0x000fe80008004200 */
[----:B------:R-:W0:Y:S04]  /*2290*/  LDSM.16.M88.4 R36, [R10] ;  /* 0x000000000a24783b */ /* 0x000e280000000200 */
[----:B------:R-:W1:Y:S04]  /*22a0*/  LDSM.16.M88.4 R16, [R10+0x1000] ;  /* 0x001000000a10783b */ /* 0x000e680000000200 */
[----:B------:R-:W2:Y:S04]  /*22b0*/  LDSM.16.M88.4 R12, [R10+0x2000] ;  /* 0x002000000a0c783b */ /* 0x000ea80000000200 */
[----:B------:R-:W3:Y:S04]  /*22c0*/  LDSM.16.M88.4 R32, [R10+0x3000] ;  /* 0x003000000a20783b */ /* 0x000ee80000000200 */
[----:B------:R-:W4:Y:S04]  /*22d0*/  LDSM.16.MT88.4 R28, [R85+UR5+0x4000] ;  /* 0x00400005551c783b */ /* 0x000f280008004200 */
[----:B------:R-:W5:Y:S01]  /*22e0*/  LDSM.16.MT88.4 R24, [R11+UR5+0x4800] ;  /* 0x004800050b18783b */ /* 0x000f620008004200 */
[C---:B0-----:R-:W-:Y:S08]  /*22f0*/  HMMA.16816.F32 R68, R40.reuse, R36, R68 ;  /* 0x000000242844723c */ /* 0x041ff00000001844 */
[C---:B-1----:R-:W-:Y:S08]  /*2300*/  HMMA.16816.F32 R64, R40.reuse, R16, R64 ;  /* 0x000000102840723c */ /* 0x042ff00000001840 */
[C---:B--2---:R-:W-:Y:S08]  /*2310*/  HMMA.16816.F32 R60, R40.reuse, R12, R60 ;  /* 0x0000000c283c723c */ /* 0x044ff0000000183c */
[----:B---3--:R-:W-:Y:S01]  /*2320*/  HMMA.16816.F32 R56, R40, R32, R56 ;  /* 0x000000202838723c */ /* 0x008fe20000001838 */
[----:B------:R-:W0:Y:S07]  /*2330*/  LDSM.16.MT88.4 R40, [R85+UR5+0x4800] ;  /* 0x004800055528783b */ /* 0x000e2e0008004200 */
[C---:B----4-:R-:W-:Y:S08]  /*2340*/  HMMA.16816.F32 R52, R28.reuse, R36, R52 ;  /* 0x000000241c34723c */ /* 0x050ff00000001834 */
[C---:B------:R-:W-:Y:S08]  /*2350*/  HMMA.16816.F32 R48, R28.reuse, R16, R48 ;  /* 0x000000101c30723c */ /* 0x040ff00000001830 */
[C---:B------:R-:W-:Y:S08]  /*2360*/  HMMA.16816.F32 R44, R28.reuse, R12, R44 ;  /* 0x0000000c1c2c723c */ /* 0x040ff0000000182c */
[----:B------:R-:W-:Y:S08]  /*2370*/  HMMA.16816.F32 R20, R28, R32, R20 ;  /* 0x000000201c14723c */ /* 0x000ff00000001814 */
[C---:B-----5:R-:W-:Y:S08]  /*2380*/  HMMA.16816.F32 R68, R24.reuse, R38, R68 ;  /* 0x000000261844723c */ /* 0x060ff00000001844 */
[C---:B------:R-:W-:Y:S08]  /*2390*/  HMMA.16816.F32 R64, R24.reuse, R18, R64 ;  /* 0x000000121840723c */ /* 0x040ff00000001840 */
[C---:B------:R-:W-:Y:S08]  /*23a0*/  HMMA.16816.F32 R60, R24.reuse, R14, R60 ;  /* 0x0000000e183c723c */ /* 0x040ff0000000183c */
[----:B------:R-:W-:Y:S08]  /*23b0*/  HMMA.16816.F32 R56, R24, R34, R56 ;  /* 0x000000221838723c */ /* 0x000ff00000001838 */
[C---:B0-----:R-:W-:Y:S08]  /*23c0*/  HMMA.16816.F32 R52, R40.reuse, R38, R52 ;  /* 0x000000262834723c */ /* 0x041ff00000001834 */
[C---:B------:R-:W-:Y:S08]  /*23d0*/  HMMA.16816.F32 R48, R40.reuse, R18, R48 ;  /* 0x000000122830723c */ /* 0x040ff00000001830 */
[C---:B------:R-:W-:Y:S08]  /*23e0*/  HMMA.16816.F32 R44, R40.reuse, R14, R44 ;  /* 0x0000000e282c723c */ /* 0x040ff0000000182c */
[----:B------:R-:W-:Y:S01]  /*23f0*/  HMMA.16816.F32 R20, R40, R34, R20 ;  /* 0x000000222814723c */ /* 0x000fe20000001814 */
[----:B------:R-:W-:Y:S01]  /*2400*/  IMAD.WIDE R12, R81, 0x2, R120 ;  /* 0x00000002510c7825 */ /* 0x000fe200078e0278 */
[----:B------:R-:W-:-:S03]  /*2410*/  NOP ;  /* 0x0000000000007918 */ /* 0x000fc60000000000 */
[----:B------:R-:W-:-:S15]  /*2420*/  BRA.U UP0, `(.L_x_2) ;  /* 0xfffffff500d47547 */ /* 0x000fde000b83ffff */
[----:B------:R-:W-:Y:S02]  /*2430*/  F2FP.F16.F32.PACK_AB R4, R51, R55 ;  /* 0x000000373304723e */ /* 0x000fe400000000ff */
[----:B------:R-:W-:Y:S02]  /*2440*/  F2FP.F16.F32.PACK_AB R10, R67, R71 ;  /* 0x00000047430a723e */ /* 0x000fe400000000ff */
[----:B------:R-:W-:Y:S02]  /*2450*/  F2FP.F16.F32.PACK_AB R12, R49, R53 ;  /* 0x00000035310c723e */ /* 0x000fe400000000ff */
[----:B------:R-:W-:Y:S02]  /*2460*/  F2FP.F16.F32.PACK_AB R14, R65, R69 ;  /* 0x00000045410e723e */ /* 0x000fe400000000ff */
[----:B------:R-:W-:Y:S02]  /*2470*/  F2FP.F16.F32.PACK_AB R5, R23, R47 ;  /* 0x0000002f1705723e */ /* 0x000fe400000000ff */
[----:B------:R-:W-:-:S02]  /*2480*/  F2FP.F16.F32.PACK_AB R51, R22, R46 ;  /* 0x0000002e1633723e */ /* 0x000fc400000000ff */
        /* <DEDUP_REMOVED lines=9> */
[----:B------:R-:W-:-:S07]  /*2520*/  F2FP.F16.F32.PACK_AB R64, R64, R68 ;  /* 0x000000444040723e */ /* 0x000fce00000000ff */
.L_x_1:
[C---:B------:R-:W-:Y:S01]  /*2530*/  IMAD.SHL.U32 R6, R0.reuse, 0x20, RZ ;  /* 0x0000002000067824 */ /* 0x040fe200078e00ff */
[----:B------:R-:W-:Y:S01]  /*2540*/  BAR.SYNC.DEFER_BLOCKING 0x0 ;  /* 0x0000000000007b1d */ /* 0x000fe20000010000 */
[----:B------:R-:W-:Y:S02]  /*2550*/  LOP3.LUT R17, R0, 0xc, RZ, 0xc0, !PT ;  /* 0x0000000c00117812 */ /* 0x000fe400078ec0ff */
[----:B------:R-:W-:Y:S02]  /*2560*/  SHF.R.S32.HI R16, RZ, 0x4, R0 ;  /* 0x00000004ff107819 */ /* 0x000fe40000011400 */
[----:B------:R-:W-:-:S03]  /*2570*/  LOP3.LUT R6, R6, 0x1c60, RZ, 0xc0, !PT ;  /* 0x00001c6006067812 */ /* 0x000fc600078ec0ff */
[----:B------:R-:W0:Y:S01]  /*2580*/  LDC R20, c[0x0][0x3b8] ;  /* 0x0000ee00ff147b82 */ /* 0x000e220000000800 */
[----:B------:R-:W-:Y:S01]  /*2590*/  SGXT R16, R16, 0x1 ;  /* 0x000000011010781a */ /* 0x000fe20000000200 */
[----:B------:R-:W1:Y:S01]  /*25a0*/  LDCU UR4, c[0x0][0x3b4] ;  /* 0x00007680ff0477ac */ /* 0x000e620008000800 */
[----:B------:R-:W-:Y:S01]  /*25b0*/  LOP3.LUT R8, R8, 0x3f8, RZ, 0xc0, !PT ;  /* 0x000003f808087812 */ /* 0x000fe200078ec0ff */
[----:B------:R-:W-:Y:S01]  /*25c0*/  IMAD R19, R17, 0x2, R6 ;  /* 0x0000000211137824 */ /* 0x000fe200078e0206 */
[----:B------:R-:W-:Y:S01]  /*25d0*/  SHF.R.U32.HI R0, RZ, 0x1, R0 ;  /* 0x00000001ff007819 */ /* 0x000fe20000011600 */
[----:B------:R-:W2:Y:S01]  /*25e0*/  LDCU.128 UR12, c[0x0][0x390] ;  /* 0x00007200ff0c77ac */ /* 0x000ea20008000c00 */
[----:B------:R-:W-:Y:S01]  /*25f0*/  LOP3.LUT R6, R7, 0xf0, R2, 0xfe, !PT ;  /* 0x000000f007067812 */ /* 0x000fe200078efe02 */
[----:B------:R-:W-:Y:S01]  /*2600*/  IMAD R8, R17, 0x800, R8 ;  /* 0x0000080011087824 */ /* 0x000fe200078e0208 */
[----:B------:R-:W-:Y:S02]  /*2610*/  LOP3.LUT R19, R19, 0x2020, R16, 0x78, !PT ;  /* 0x0000202013137812 */ /* 0x000fe400078e7810 */
[----:B------:R-:W-:-:S02]  /*2620*/  LOP3.LUT R17, R7, R2, RZ, 0xfc, !PT ;  /* 0x0000000207117212 */ /* 0x000fc400078efcff */
[----:B------:R-:W-:Y:S02]  /*2630*/  LOP3.LUT R19, R19, 0x80, R0, 0xf8, !PT ;  /* 0x0000008013137812 */ /* 0x000fe400078ef800 */
[----:B------:R-:W-:Y:S02]  /*2640*/  LOP3.LUT R46, R8, 0x60, R9, 0x78, !PT ;  /* 0x00000060082e7812 */ /* 0x000fe400078e7809 */
[----:B------:R-:W-:Y:S01]  /*2650*/  LOP3.LUT R8, R19, 0x40, RZ, 0x3c, !PT ;  /* 0x0000004013087812 */ /* 0x000fe200078e3cff */
[----:B------:R-:W-:Y:S01]  /*2660*/  STS.64 [R19+UR5], R64 ;  /* 0x0000004013007988 */ /* 0x000fe20008000a05 */
[--C-:B------:R-:W-:Y:S01]  /*2670*/  LOP3.LUT R0, R7, 0xe8, R2.reuse, 0xfe, !PT ;  /* 0x000000e807007812 */ /* 0x100fe200078efe02 */
[----:B-1----:R-:W-:Y:S01]  /*2680*/  IMAD R22, R3, UR4, RZ ;  /* 0x0000000403167c24 */ /* 0x002fe2000f8e02ff */
[C-C-:B------:R-:W-:Y:S01]  /*2690*/  LOP3.LUT R36, R7.reuse, 0xe0, R2.reuse, 0xfe, !PT ;  /* 0x000000e007247812 */ /* 0x140fe200078efe02 */
[----:B------:R-:W-:Y:S01]  /*26a0*/  STS.64 [R19+UR5+0x200], R14 ;  /* 0x0002000e13007988 */ /* 0x000fe20008000a05 */
[--C-:B------:R-:W-:Y:S01]  /*26b0*/  LOP3.LUT R23, R7, 0xd0, R2.reuse, 0xfe, !PT ;  /* 0x000000d007177812 */ /* 0x100fe200078efe02 */
[----:B0-----:R-:W-:Y:S01]  /*26c0*/  IMAD R35, R17, R20, RZ ;  /* 0x0000001411237224 */ /* 0x001fe200078e02ff */
[C-C-:B------:R-:W-:Y:S01]  /*26d0*/  LOP3.LUT R25, R7.reuse, 0xc8, R2.reuse, 0xfe, !PT ;  /* 0x000000c807197812 */ /* 0x140fe200078efe02 */
[----:B------:R0:W-:Y:S01]  /*26e0*/  STS.64 [R19+UR5+0x100], R48 ;  /* 0x0001003013007988 */ /* 0x0001e20008000a05 */
[----:B------:R-:W-:-:S02]  /*26f0*/  LOP3.LUT R24, R7, 0xc0, R2, 0xfe, !PT ;  /* 0x000000c007187812 */ /* 0x000fc400078efe02 */
[C-C-:B------:R-:W-:Y:S01]  /*2700*/  LOP3.LUT R47, R7.reuse, 0xb8, R2.reuse, 0xfe, !PT ;  /* 0x000000b8072f7812 */ /* 0x140fe200078efe02 */
[----:B------:R1:W-:Y:S01]  /*2710*/  STS.64 [R19+UR5+0x300], R12 ;  /* 0x0003000c13007988 */ /* 0x0003e20008000a05 */
[C-C-:B------:R-:W-:Y:S02]  /*2720*/  LOP3.LUT R52, R7.reuse, 0x90, R2.reuse, 0xfe, !PT ;  /* 0x0000009007347812 */ /* 0x140fe400078efe02 */
[C-C-:B------:R-:W-:Y:S01]  /*2730*/  LOP3.LUT R53, R7.reuse, 0x88, R2.reuse, 0xfe, !PT ;  /* 0x0000008807357812 */ /* 0x140fe200078efe02 */
[----:B------:R-:W-:Y:S01]  /*2740*/  STS.64 [R8+UR5+0x4000], R66 ;  /* 0x0040004208007988 */ /* 0x000fe20008000a05 */
[C-C-:B------:R-:W-:Y:S02]  /*2750*/  LOP3.LUT R54, R7.reuse, 0x80, R2.reuse, 0xfe, !PT ;  /* 0x0000008007367812 */ /* 0x140fe400078efe02 */
[C-C-:B------:R-:W-:Y:S01]  /*2760*/  LOP3.LUT R55, R7.reuse, 0x78, R2.reuse, 0xfe, !PT ;  /* 0x0000007807377812 */ /* 0x140fe200078efe02 */
[----:B------:R-:W-:Y:S01]  /*2770*/  STS.64 [R8+UR5+0x4200], R10 ;  /* 0x0042000a08007988 */ /* 0x000fe20008000a05 */
[----:B0-----:R-:W-:-:S02]  /*2780*/  LOP3.LUT R48, R7, 0xb0, R2, 0xfe, !PT ;  /* 0x000000b007307812 */ /* 0x001fc400078efe02 */
[C-C-:B------:R-:W-:Y:S01]  /*2790*/  LOP3.LUT R49, R7.reuse, 0xa8, R2.reuse, 0xfe, !PT ;  /* 0x000000a807317812 */ /* 0x140fe200078efe02 */
[----:B------:R0:W-:Y:S01]  /*27a0*/  STS.64 [R8+UR5+0x4100], R50 ;  /* 0x0041003208007988 */ /* 0x0001e20008000a05 */
[C-C-:B-1----:R-:W-:Y:S02]  /*27b0*/  LOP3.LUT R19, R7.reuse, 0xd8, R2.reuse, 0xfe, !PT ;  /* 0x000000d807137812 */ /* 0x142fe400078efe02 */
[C-C-:B------:R-:W-:Y:S01]  /*27c0*/  LOP3.LUT R56, R7.reuse, 0x70, R2.reuse, 0xfe, !PT ;  /* 0x0000007007387812 */ /* 0x140fe200078efe02 */
[----:B------:R-:W-:Y:S01]  /*27d0*/  STS.64 [R8+UR5+0x4300], R4 ;  /* 0x0043000408007988 */ /* 0x000fe20008000a05 */
[C-C-:B------:R-:W-:Y:S02]  /*27e0*/  LOP3.LUT R37, R7.reuse, 0x68, R2.reuse, 0xfe, !PT ;  /* 0x0000006807257812 */ /* 0x140fe400078efe02 */
[C-C-:B------:R-:W-:Y:S01]  /*27f0*/  LOP3.LUT R38, R7.reuse, 0x60, R2.reuse, 0xfe, !PT ;  /* 0x0000006007267812 */ /* 0x140fe200078efe02 */
[----:B------:R-:W-:Y:S01]  /*2800*/  BAR.SYNC.DEFER_BLOCKING 0x0 ;  /* 0x0000000000007b1d */ /* 0x000fe20000010000 */
[----:B------:R-:W-:-:S02]  /*2810*/  LOP3.LUT R39, R7, 0x58, R2, 0xfe, !PT ;  /* 0x0000005807277812 */ /* 0x000fc400078efe02 */
[C-C-:B------:R-:W-:Y:S02]  /*2820*/  LOP3.LUT R40, R7.reuse, 0x50, R2.reuse, 0xfe, !PT ;  /* 0x0000005007287812 */ /* 0x140fe400078efe02 */
[C-C-:B0-----:R-:W-:Y:S02]  /*2830*/  LOP3.LUT R50, R7.reuse, 0xa0, R2.reuse, 0xfe, !PT ;  /* 0x000000a007327812 */ /* 0x141fe400078efe02 */
[C-C-:B------:R-:W-:Y:S02]  /*2840*/  LOP3.LUT R51, R7.reuse, 0x98, R2.reuse, 0xfe, !PT ;  /* 0x0000009807337812 */ /* 0x140fe400078efe02 */
[C-C-:B------:R-:W-:Y:S02]  /*2850*/  LOP3.LUT R41, R7.reuse, 0x48, R2.reuse, 0xfe, !PT ;  /* 0x0000004807297812 */ /* 0x140fe400078efe02 */
[C-C-:B------:R-:W-:Y:S02]  /*2860*/  LOP3.LUT R42, R7.reuse, 0x40, R2.reuse, 0xfe, !PT ;  /* 0x00000040072a7812 */ /* 0x140fe400078efe02 */
[----:B------:R-:W-:-:S02]  /*2870*/  LOP3.LUT R43, R7, 0x38, R2, 0xfe, !PT ;  /* 0x00000038072b7812 */ /* 0x000fc400078efe02 */
[C-C-:B------:R-:W-:Y:S02]  /*2880*/  LOP3.LUT R44, R7.reuse, 0x30, R2.reuse, 0xfe, !PT ;  /* 0x00000030072c7812 */ /* 0x140fe400078efe02 */
[C-C-:B------:R-:W-:Y:S02]  /*2890*/  LOP3.LUT R33, R7.reuse, 0x28, R2.reuse, 0xfe, !PT ;  /* 0x0000002807217812 */ /* 0x140fe400078efe02 */
[C-C-:B------:R-:W-:Y:S02]  /*28a0*/  LOP3.LUT R34, R7.reuse, 0x20, R2.reuse, 0xfe, !PT ;  /* 0x0000002007227812 */ /* 0x140fe400078efe02 */
[C-C-:B------:R-:W-:Y:S02]  /*28b0*/  LOP3.LUT R18, R7.reuse, 0xf8, R2.reuse, 0xfe, !PT ;  /* 0x000000f807127812 */ /* 0x140fe400078efe02 */
[C-C-:B------:R-:W-:Y:S01]  /*28c0*/  LOP3.LUT R29, R7.reuse, 0x18, R2.reuse, 0xfe, !PT ;  /* 0x00000018071d7812 */ /* 0x140fe200078efe02 */
[----:B------:R-:W0:Y:S01]  /*28d0*/  LDS.64 R12, [R46+UR5] ;  /* 0x000000052e0c7984 */ /* 0x000e220008000a00 */
[----:B------:R-:W-:-:S02]  /*28e0*/  LOP3.LUT R15, R7, 0x10, R2, 0xfe, !PT ;  /* 0x00000010070f7812 */ /* 0x000fc400078efe02 */
[----:B--2---:R-:W-:Y:S01]  /*28f0*/  ISETP.GE.AND P0, PT, R3, UR14, PT ;  /* 0x0000000e03007c0c */ /* 0x004fe2000bf06270 */
[----:B------:R-:W1:Y:S01]  /*2900*/  LDS.64 R10, [R46+UR5+0x400] ;  /* 0x000400052e0a7984 */ /* 0x000e620008000a00 */
[----:B------:R-:W-:Y:S01]  /*2910*/  LOP3.LUT R7, R7, 0x8, R2, 0xfe, !PT ;  /* 0x0000000807077812 */ /* 0x000fe200078efe02 */
[-C--:B------:R-:W-:Y:S01]  /*2920*/  IMAD R31, R15, R20.reuse, RZ ;  /* 0x000000140f1f7224 */ /* 0x080fe200078e02ff */
[----:B------:R-:W-:Y:S01]  /*2930*/  LEA R21, P4, R22, UR12, 0x1 ;  /* 0x0000000c16157c11 */ /* 0x000fe2000f8808ff */
[----:B------:R-:W2:Y:S01]  /*2940*/  LDS.64 R4, [R46+UR5+0x800] ;  /* 0x000800052e047984 */ /* 0x000ea20008000a00 */
[----:B------:R-:W-:Y:S01]  /*2950*/  ISETP.LT.AND P1, PT, R6, UR15, !P0 ;  /* 0x0000000f06007c0c */ /* 0x000fe2000c721270 */
[CC--:B------:R-:W-:Y:S01]  /*2960*/  IMAD R16, R7.reuse, R20.reuse, RZ ;  /* 0x0000001407107224 */ /* 0x0c0fe200078e02ff */
[----:B------:R-:W-:Y:S01]  /*2970*/  ISETP.LT.AND P3, PT, R7, UR15, !P0 ;  /* 0x0000000f07007c0c */ /* 0x000fe2000c761270 */
[----:B------:R-:W3:Y:S01]  /*2980*/  LDS.64 R8, [R46+UR5+0xc00] ;  /* 0x000c00052e087984 */ /* 0x000ee20008000a00 */
[----:B------:R-:W-:Y:S01]  /*2990*/  ISETP.LT.AND P2, PT, R17, UR15, !P0 ;  /* 0x0000000f11007c0c */ /* 0x000fe2000c741270 */
[----:B------:R-:W-:Y:S01]  /*29a0*/  IMAD R45, R29, R20, RZ ;  /* 0x000000141d2d7224 */ /* 0x000fe200078e02ff */
[----:B------:R-:W-:Y:S01]  /*29b0*/  LEA.HI.X.SX32 R22, R22, UR13, 0x1, P4 ;  /* 0x0000000d16167c11 */ /* 0x000fe2000a0f0eff */
[----:B------:R-:W4:Y:S01]  /*29c0*/  LDS.64 R2, [R46+UR5+0x1000] ;  /* 0x001000052e027984 */ /* 0x000f220008000a00 */
[----:B------:R-:W-:-:S02]  /*29d0*/  LEA R26, P5, R35, R21, 0x1 ;  /* 0x00000015231a7211 */ /* 0x000fc400078a08ff */
[----:B------:R-:W-:Y:S01]  /*29e0*/  ISETP.LT.AND P4, PT, R15, UR15, !P0 ;  /* 0x0000000f0f007c0c */ /* 0x000fe2000c781270 */
[----:B------:R-:W5:Y:S01]  /*29f0*/  LDS.64 R6, [R46+UR5+0x1400] ;  /* 0x001400052e067984 */ /* 0x000f620008000a00 */
[-C--:B------:R-:W-:Y:S02]  /*2a00*/  LEA R28, P6, R16, R21.reuse, 0x1 ;  /* 0x00000015101c7211 */ /* 0x080fe400078c08ff */
[-C--:B------:R-:W-:Y:S01]  /*2a10*/  LEA.HI.X.SX32 R27, R35, R22.reuse, 0x1, P5 ;  /* 0x00000016231b7211 */ /* 0x080fe200028f0eff */
[----:B------:R-:W5:Y:S01]  /*2a20*/  LDS.64 R14, [R46+UR5+0x1800] ;  /* 0x001800052e0e7984 */ /* 0x000f620008000a00 */
[----:B------:R-:W-:Y:S01]  /*2a30*/  ISETP.LT.AND P5, PT, R29, UR15, !P0 ;  /* 0x0000000f1d007c0c */ /* 0x000fe2000c7a1270 */
[----:B------:R-:W-:Y:S01]  /*2a40*/  IMAD R35, R20, 0x20, R35 ;  /* 0x0000002014237824 */ /* 0x000fe200078e0223 */
[----:B------:R-:W-:Y:S02]  /*2a50*/  LEA.HI.X.SX32 R29, R16, R22, 0x1, P6 ;  /* 0x00000016101d7211 */ /* 0x000fe400030f0eff */
[----:B------:R-:W5:Y:S01]  /*2a60*/  LDS.64 R16, [R46+UR5+0x1c00] ;  /* 0x001c00052e107984 */ /* 0x000f620008000a00 */
[----:B------:R-:W-:-:S03]  /*2a70*/  LEA R32, P6, R45, R21, 0x1 ;  /* 0x000000152d207211 */ /* 0x000fc600078c08ff */
[----:B0-----:R0:W-:Y:S01]  /*2a80*/  @P2 STG.E.U16 desc[UR8][R26.64], R12 ;  /* 0x0000000c1a002986 */ /* 0x0011e2000c101508 */
[----:B------:R-:W-:-:S03]  /*2a90*/  LEA R30, P2, R31, R21, 0x1 ;  /* 0x000000151f1e7211 */ /* 0x000fc600078408ff */
[----:B-1----:R1:W-:Y:S01]  /*2aa0*/  @P3 STG.E.U16 desc[UR8][R28.64], R10 ;  /* 0x0000000a1c003986 */ /* 0x0023e2000c101508 */
[-C--:B------:R-:W-:Y:S02]  /*2ab0*/  LEA.HI.X.SX32 R31, R31, R22.reuse, 0x1, P2 ;  /* 0x000000161f1f7211 */ /* 0x080fe400010f0eff */
[----:B------:R-:W-:Y:S02]  /*2ac0*/  ISETP.LT.AND P3, PT, R34, UR15, !P0 ;  /* 0x0000000f22007c0c */ /* 0x000fe4000c761270 */
[----:B------:R-:W-:Y:S01]  /*2ad0*/  ISETP.LT.AND P2, PT, R33, UR15, !P0 ;  /* 0x0000000f21007c0c */ /* 0x000fe2000c741270 */
[----:B--2---:R2:W-:Y:S01]  /*2ae0*/  @P4 STG.E.U16 desc[UR8][R30.64], R4 ;  /* 0x000000041e004986 */ /* 0x0045e2000c101508 */
[-C--:B------:R-:W-:Y:S01]  /*2af0*/  LEA R34, P4, R35, R21.reuse, 0x1 ;  /* 0x0000001523227211 */ /* 0x080fe200078808ff */
[C---:B0-----:R-:W-:Y:S01]  /*2b00*/  IMAD R27, R20.reuse, 0x8, R35 ;  /* 0x00000008141b7824 */ /* 0x041fe200078e0223 */
[-C--:B------:R-:W-:Y:S02]  /*2b10*/  LEA.HI.X.SX32 R33, R45, R22.reuse, 0x1, P6 ;  /* 0x000000162d217211 */ /* 0x080fe400030f0eff */
[----:B------:R-:W-:Y:S01]  /*2b20*/  LEA.HI.X.SX32 R35, R35, R22, 0x1, P4 ;  /* 0x0000001623237211 */ /* 0x000fe200020f0eff */
[----:B-1----:R-:W-:Y:S01]  /*2b30*/  IMAD R29, R20, 0x8, R27 ;  /* 0x00000008141d7824 */ /* 0x002fe200078e021b */
[----:B------:R-:W-:Y:S01]  /*2b40*/  LEA R26, P6, R27, R21, 0x1 ;  /* 0x000000151b1a7211 */ /* 0x000fe200078c08ff */
[----:B---3--:R0:W-:Y:S01]  /*2b50*/  @P5 STG.E.U16 desc[UR8][R32.64], R8 ;  /* 0x0000000820005986 */ /* 0x0081e2000c101508 */
[----:B------:R-:W-:-:S02]  /*2b60*/  ISETP.LT.AND P4, PT, R44, UR15, !P0 ;  /* 0x0000000f2c007c0c */ /* 0x000fc4000c781270 */
[-C--:B------:R-:W-:Y:S01]  /*2b70*/  LEA.HI.X.SX32 R27, R27, R22.reuse, 0x1, P6 ;  /* 0x000000161b1b7211 */ /* 0x080fe200030f0eff */
[C---:B--2---:R-:W-:Y:S01]  /*2b80*/  IMAD R31, R20.reuse, 0x8, R29 ;  /* 0x00000008141f7824 */ /* 0x044fe200078e021d */
[----:B----4-:R-:W-:Y:S01]  /*2b90*/  @P3 STG.E.U16 desc[UR8][R34.64], R2 ;  /* 0x0000000222003986 */ /* 0x010fe2000c101508 */
[-C--:B------:R-:W-:Y:S02]  /*2ba0*/  LEA R28, P3, R29, R21.reuse, 0x1 ;  /* 0x000000151d1c7211 */ /* 0x080fe400078608ff */
[----:B------:R-:W-:Y:S01]  /*2bb0*/  ISETP.LT.AND P5, PT, R43, UR15, !P0 ;  /* 0x0000000f2b007c0c */ /* 0x000fe2000c7a1270 */
[----:B-----5:R1:W-:Y:S01]  /*2bc0*/  @P2 STG.E.U16 desc[UR8][R26.64], R6 ;  /* 0x000000061a002986 */ /* 0x0203e2000c101508 */
[----:B------:R-:W-:Y:S01]  /*2bd0*/  LEA R30, P6, R31, R21, 0x1 ;  /* 0x000000151f1e7211 */ /* 0x000fe200078c08ff */
[----:B0-----:R-:W-:Y:S01]  /*2be0*/  IMAD R33, R20, 0x8, R31 ;  /* 0x0000000814217824 */ /* 0x001fe200078e021f */
[----:B------:R-:W-:Y:S02]  /*2bf0*/  LEA.HI.X.SX32 R29, R29, R22, 0x1, P3 ;  /* 0x000000161d1d7211 */ /* 0x000fe400018f0eff */
[----:B------:R-:W-:-:S02]  /*2c00*/  ISETP.LT.AND P2, PT, R42, UR15, !P0 ;  /* 0x0000000f2a007c0c */ /* 0x000fc4000c741270 */
[-C--:B------:R-:W-:Y:S01]  /*2c10*/  LEA.HI.X.SX32 R31, R31, R22.reuse, 0x1, P6 ;  /* 0x000000161f1f7211 */ /* 0x080fe200030f0eff */
[----:B------:R0:W-:Y:S01]  /*2c20*/  @P4 STG.E.U16 desc[UR8][R28.64], R14 ;  /* 0x0000000e1c004986 */ /* 0x0001e2000c101508 */
[-C--:B------:R-:W-:Y:S01]  /*2c30*/  LEA R32, P6, R33, R21.reuse, 0x1 ;  /* 0x0000001521207211 */ /* 0x080fe200078c08ff */
[C---:B-1----:R-:W-:Y:S01]  /*2c40*/  IMAD R27, R20.reuse, 0x8, R33 ;  /* 0x00000008141b7824 */ /* 0x042fe200078e0221 */
[----:B------:R-:W-:Y:S01]  /*2c50*/  ISETP.LT.AND P4, PT, R41, UR15, !P0 ;  /* 0x0000000f29007c0c */ /* 0x000fe2000c781270 */
[----:B------:R1:W-:Y:S01]  /*2c60*/  @P5 STG.E.U16 desc[UR8][R30.64], R16 ;  /* 0x000000101e005986 */ /* 0x0003e2000c101508 */
[----:B------:R-:W-:Y:S01]  /*2c70*/  LEA.HI.X.SX32 R33, R33, R22, 0x1, P6 ;  /* 0x0000001621217211 */ /* 0x000fe200030f0eff */
[----:B------:R-:W-:Y:S01]  /*2c80*/  IMAD R35, R20, 0x8, R27 ;  /* 0x0000000814237824 */ /* 0x000fe200078e021b */
[----:B------:R-:W-:Y:S02]  /*2c90*/  LEA R26, P6, R27, R21, 0x1 ;  /* 0x000000151b1a7211 */ /* 0x000fe400078c08ff */
[----:B------:R-:W-:-:S02]  /*2ca0*/  PRMT R12, R12, 0x7632, R12 ;  /* 0x000076320c0c7816 */ /* 0x000fc4000000000c */
[----:B------:R-:W-:Y:S02]  /*2cb0*/  ISETP.LT.AND P5, PT, R40, UR15, !P0 ;  /* 0x0000000f28007c0c */ /* 0x000fe4000c7a1270 */
[-C--:B------:R-:W-:Y:S01]  /*2cc0*/  LEA.HI.X.SX32 R27, R27, R22.reuse, 0x1, P6 ;  /* 0x000000161b1b7211 */ /* 0x080fe200030f0eff */
[----:B------:R2:W-:Y:S01]  /*2cd0*/  @P2 STG.E.U16 desc[UR8][R32.64], R12 ;  /* 0x0000000c20002986 */ /* 0x0005e2000c101508 */
[-C--:B0-----:R-:W-:Y:S01]  /*2ce0*/  LEA R28, P6, R35, R21.reuse, 0x1 ;  /* 0x00000015231c7211 */ /* 0x081fe200078c08ff */
[----:B-1----:R-:W-:Y:S01]  /*2cf0*/  IMAD R31, R20, 0x8, R35 ;  /* 0x00000008141f7824 */ /* 0x002fe200078e0223 */
[----:B------:R-:W-:Y:S02]  /*2d00*/  PRMT R10, R10, 0x7632, R10 ;  /* 0x000076320a0a7816 */ /* 0x000fe4000000000a */
[----:B------:R-:W-:Y:S02]  /*2d10*/  ISETP.LT.AND P2, PT, R39, UR15, !P0 ;  /* 0x0000000f27007c0c */ /* 0x000fe4000c741270 */
[----:B------:R-:W-:Y:S01]  /*2d20*/  LEA.HI.X.SX32 R29, R35, R22, 0x1, P6 ;  /* 0x00000016231d7211 */ /* 0x000fe200030f0eff */
[----:B------:R-:W-:Y:S01]  /*2d30*/  @P4 STG.E.U16 desc[UR8][R26.64], R10 ;  /* 0x0000000a1a004986 */ /* 0x000fe2000c101508 */
[----:B------:R-:W-:-:S02]  /*2d40*/  LEA R30, P6, R31, R21, 0x1 ;  /* 0x000000151f1e7211 */ /* 0x000fc400078c08ff */
[----:B------:R-:W-:Y:S01]  /*2d50*/  PRMT R14, R4, 0x7632, R14 ;  /* 0x00007632040e7816 */ /* 0x000fe2000000000e */
[----:B--2---:R-:W-:Y:S01]  /*2d60*/  IMAD R33, R20, 0x8, R31 ;  /* 0x0000000814217824 */ /* 0x004fe200078e021f */
[----:B------:R-:W-:Y:S02]  /*2d70*/  ISETP.LT.AND P4, PT, R38, UR15, !P0 ;  /* 0x0000000f26007c0c */ /* 0x000fe4000c781270 */
[-C--:B------:R-:W-:Y:S01]  /*2d80*/  LEA.HI.X.SX32 R31, R31, R22.reuse, 0x1, P6 ;  /* 0x000000161f1f7211 */ /* 0x080fe200030f0eff */
[----:B------:R0:W-:Y:S01]  /*2d90*/  @P5 STG.E.U16 desc[UR8][R28.64], R14 ;  /* 0x0000000e1c005986 */ /* 0x0001e2000c101508 */
[----:B------:R-:W-:Y:S01]  /*2da0*/  PRMT R8, R8, 0x7632, R8 ;  /* 0x0000763208087816 */ /* 0x000fe20000000008 */
[----:B------:R-:W-:Y:S01]  /*2db0*/  IMAD R35, R20, 0x8, R33 ;  /* 0x0000000814237824 */ /* 0x000fe200078e0221 */
[----:B------:R-:W-:Y:S02]  /*2dc0*/  LEA R32, P6, R33, R21, 0x1 ;  /* 0x0000001521207211 */ /* 0x000fe400078c08ff */
[----:B------:R-:W-:Y:S01]  /*2dd0*/  ISETP.LT.AND P5, PT, R37, UR15, !P0 ;  /* 0x0000000f25007c0c */ /* 0x000fe2000c7a1270 */
[----:B------:R1:W-:Y:S01]  /*2de0*/  @P2 STG.E.U16 desc[UR8][R30.64], R8 ;  /* 0x000000081e002986 */ /* 0x0003e2000c101508 */
[----:B------:R-:W-:-:S02]  /*2df0*/  LEA.HI.X.SX32 R33, R33, R22, 0x1, P6 ;  /* 0x0000001621217211 */ /* 0x000fc400030f0eff */
[----:B------:R-:W-:Y:S02]  /*2e00*/  PRMT R16, R2, 0x7632, R16 ;  /* 0x0000763202107816 */ /* 0x000fe40000000010 */
[----:B------:R-:W-:Y:S01]  /*2e10*/  ISETP.LT.AND P2, PT, R56, UR15, !P0 ;  /* 0x0000000f38007c0c */ /* 0x000fe2000c741270 */
[----:B0-----:R-:W-:Y:S01]  /*2e20*/  IMAD R29, R20, 0x8, R35 ;  /* 0x00000008141d7824 */ /* 0x001fe200078e0223 */
[CC--:B------:R-:W-:Y:S01]  /*2e30*/  LEA R26, P6, R35.reuse, R21.reuse, 0x1 ;  /* 0x00000015231a7211 */ /* 0x0c0fe200078c08ff */
[----:B------:R0:W-:Y:S01]  /*2e40*/  @P4 STG.E.U16 desc[UR8][R32.64], R16 ;  /* 0x0000001020004986 */ /* 0x0001e2000c101508 */
[----:B------:R-:W-:Y:S02]  /*2e50*/  PRMT R6, R6, 0x7632, R6 ;  /* 0x0000763206067816 */ /* 0x000fe40000000006 */
[----:B------:R-:W-:Y:S01]  /*2e60*/  LEA.HI.X.SX32 R27, R35, R22, 0x1, P6 ;  /* 0x00000016231b7211 */ /* 0x000fe200030f0eff */
[----:B-1----:R-:W-:Y:S01]  /*2e70*/  IMAD R31, R20, 0x8, R29 ;  /* 0x00000008141f7824 */ /* 0x002fe200078e021d */
[----:B------:R-:W-:-:S02]  /*2e80*/  LEA R28, P4, R29, R21, 0x1 ;  /* 0x000000151d1c7211 */ /* 0x000fc400078808ff */
[----:B------:R-:W-:Y:S01]  /*2e90*/  ISETP.LT.AND P6, PT, R55, UR15, !P0 ;  /* 0x0000000f37007c0c */ /* 0x000fe2000c7c1270 */
[----:B------:R1:W-:Y:S01]  /*2ea0*/  @P5 STG.E.U16 desc[UR8][R26.64], R6 ;  /* 0x000000061a005986 */ /* 0x0003e2000c101508 */
[----:B------:R-:W-:Y:S01]  /*2eb0*/  LEA.HI.X.SX32 R29, R29, R22, 0x1, P4 ;  /* 0x000000161d1d7211 */ /* 0x000fe200020f0eff */
[----:B------:R-:W-:Y:S01]  /*2ec0*/  IMAD R35, R20, 0x8, R31 ;  /* 0x0000000814237824 */ /* 0x000fe200078e021f */
[----:B------:R-:W-:Y:S02]  /*2ed0*/  PRMT R14, R14, 0x7632, R14 ;  /* 0x000076320e0e7816 */ /* 0x000fe4000000000e */
[----:B------:R-:W-:Y:S02]  /*2ee0*/  ISETP.LT.AND P4, PT, R54, UR15, !P0 ;  /* 0x0000000f36007c0c */ /* 0x000fe4000c781270 */
[----:B------:R-:W-:Y:S01]  /*2ef0*/  LEA R30, P5, R31, R21, 0x1 ;  /* 0x000000151f1e7211 */ /* 0x000fe200078a08ff */
[----:B------:R2:W-:Y:S01]  /*2f00*/  @P2 STG.E.U16 desc[UR8][R28.64], R14 ;  /* 0x0000000e1c002986 */ /* 0x0005e2000c101508 */
[----:B0-----:R-:W-:-:S02]  /*2f10*/  PRMT R16, R16, 0x7632, R16 ;  /* 0x0000763210107816 */ /* 0x001fc40000000010 */
[-C--:B------:R-:W-:Y:S01]  /*2f20*/  LEA.HI.X.SX32 R31, R31, R22.reuse, 0x1, P5 ;  /* 0x000000161f1f7211 */ /* 0x080fe200028f0eff */
[C---:B-1----:R-:W-:Y:S01]  /*2f30*/  IMAD R27, R20.reuse, 0x8, R35 ;  /* 0x00000008141b7824 */ /* 0x042fe200078e0223 */
[-C--:B------:R-:W-:Y:S02]  /*2f40*/  LEA R32, P2, R35, R21.reuse, 0x1 ;  /* 0x0000001523207211 */ /* 0x080fe400078408ff */
[----:B------:R-:W-:Y:S01]  /*2f50*/  ISETP.LT.AND P5, PT, R53, UR15, !P0 ;  /* 0x0000000f35007c0c */ /* 0x000fe2000c7a1270 */
[----:B------:R0:W-:Y:S01]  /*2f60*/  @P6 STG.E.U16 desc[UR8][R30.64], R16 ;  /* 0x000000101e006986 */ /* 0x0001e2000c101508 */
[-C--:B------:R-:W-:Y:S01]  /*2f70*/  LEA.HI.X.SX32 R33, R35, R22.reuse, 0x1, P2 ;  /* 0x0000001623217211 */ /* 0x080fe200010f0eff */
[----:B------:R-:W-:Y:S01]  /*2f80*/  IMAD R35, R20, 0x8, R27 ;  /* 0x0000000814237824 */ /* 0x000fe200078e021b */
[CC--:B------:R-:W-:Y:S02]  /*2f90*/  LEA R26, P6, R27.reuse, R21.reuse, 0x1 ;  /* 0x000000151b1a7211 */ /* 0x0c0fe400078c08ff */
[----:B------:R-:W-:Y:S01]  /*2fa0*/  ISETP.LT.AND P2, PT, R52, UR15, !P0 ;  /* 0x0000000f34007c0c */ /* 0x000fe2000c741270 */
[----:B------:R1:W-:Y:S01]  /*2fb0*/  @P4 STG.E.U16 desc[UR8][R32.64], R13 ;  /* 0x0000000d20004986 */ /* 0x0003e2000c101508 */
[----:B------:R-:W-:Y:S01]  /*2fc0*/  LEA.HI.X.SX32 R27, R27, R22, 0x1, P6 ;  /* 0x000000161b1b7211 */ /* 0x000fe200030f0eff */
[----:B------:R-:W-:Y:S01]  /*2fd0*/  IMAD R37, R20, 0x8, R35 ;  /* 0x0000000814257824 */ /* 0x000fe200078e0223 */
[----:B--2---:R-:W-:-:S02]  /*2fe0*/  LEA R28, P4, R35, R21, 0x1 ;  /* 0x00000015231c7211 */ /* 0x004fc400078808ff */
[----:B------:R-:W-:Y:S01]  /*2ff0*/  ISETP.LT.AND P6, PT, R51, UR15, !P0 ;  /* 0x0000000f33007c0c */ /* 0x000fe2000c7c1270 */
[----:B------:R2:W-:Y:S01]  /*3000*/  @P5 STG.E.U16 desc[UR8][R26.64], R11 ;  /* 0x0000000b1a005986 */ /* 0x0005e2000c101508 */
[-C--:B------:R-:W-:Y:S01]  /*3010*/  LEA.HI.X.SX32 R29, R35, R22.reuse, 0x1, P4 ;  /* 0x00000016231d7211 */ /* 0x080fe200020f0eff */
[----:B------:R-:W-:Y:S01]  /*3020*/  IMAD R35, R20, 0x8, R37 ;  /* 0x0000000814237824 */ /* 0x000fe200078e0225 */
[CC--:B0-----:R-:W-:Y:S02]  /*3030*/  LEA R30, P5, R37.reuse, R21.reuse, 0x1 ;  /* 0x00000015251e7211 */ /* 0x0c1fe400078a08ff */
[----:B------:R-:W-:Y:S01]  /*3040*/  ISETP.LT.AND P4, PT, R50, UR15, !P0 ;  /* 0x0000000f32007c0c */ /* 0x000fe2000c781270 */
[----:B------:R0:W-:Y:S01]  /*3050*/  @P2 STG.E.U16 desc[UR8][R28.64], R5 ;  /* 0x000000051c002986 */ /* 0x0001e2000c101508 */
[----:B------:R-:W-:Y:S01]  /*3060*/  LEA.HI.X.SX32 R31, R37, R22, 0x1, P5 ;  /* 0x00000016251f7211 */ /* 0x000fe200028f0eff */
[----:B------:R-:W-:Y:S01]  /*3070*/  IMAD R37, R20, 0x8, R35 ;  /* 0x0000000814257824 */ /* 0x000fe200078e0223 */
[----:B-1----:R-:W-:-:S02]  /*3080*/  LEA R32, P2, R35, R21, 0x1 ;  /* 0x0000001523207211 */ /* 0x002fc400078408ff */
[----:B------:R-:W-:Y:S01]  /*3090*/  ISETP.LT.AND P5, PT, R49, UR15, !P0 ;  /* 0x0000000f31007c0c */ /* 0x000fe2000c7a1270 */
[----:B------:R1:W-:Y:S01]  /*30a0*/  @P6 STG.E.U16 desc[UR8][R30.64], R9 ;  /* 0x000000091e006986 */ /* 0x0003e2000c101508 */
[-C--:B------:R-:W-:Y:S01]  /*30b0*/  LEA.HI.X.SX32 R33, R35, R22.reuse, 0x1, P2 ;  /* 0x0000001623217211 */ /* 0x080fe200010f0eff */
[----:B------:R-:W-:Y:S01]  /*30c0*/  IMAD R35, R20, 0x8, R37 ;  /* 0x0000000814237824 */ /* 0x000fe200078e0225 */
[-C--:B--2---:R-:W-:Y:S02]  /*30d0*/  LEA R26, P6, R37, R21.reuse, 0x1 ;  /* 0x00000015251a7211 */ /* 0x084fe400078c08ff */
[----:B------:R-:W-:Y:S01]  /*30e0*/  ISETP.LT.AND P2, PT, R48, UR15, !P0 ;  /* 0x0000000f30007c0c */ /* 0x000fe2000c741270 */
[----:B------:R2:W-:Y:S01]  /*30f0*/  @P4 STG.E.U16 desc[UR8][R32.64], R3 ;  /* 0x0000000320004986 */ /* 0x0005e2000c101508 */
[----:B0-----:R-:W-:Y:S02]  /*3100*/  LEA R28, P4, R35, R21, 0x1 ;  /* 0x00000015231c7211 */ /* 0x001fe400078808ff */
[-C--:B------:R-:W-:Y:S01]  /*3110*/  LEA.HI.X.SX32 R27, R37, R22.reuse, 0x1, P6 ;  /* 0x00000016251b7211 */ /* 0x080fe200030f0eff */
[----:B------:R-:W-:Y:S01]  /*3120*/  IMAD R37, R20, 0x8, R35 ;  /* 0x0000000814257824 */ /* 0x000fe200078e0223 */
[----:B------:R-:W-:-:S02]  /*3130*/  LEA.HI.X.SX32 R29, R35, R22, 0x1, P4 ;  /* 0x00000016231d7211 */ /* 0x000fc400020f0eff */
[----:B------:R-:W-:Y:S01]  /*3140*/  ISETP.LT.AND P4, PT, R25, UR15, !P0 ;  /* 0x0000000f19007c0c */ /* 0x000fe2000c781270 */
[----:B------:R0:W-:Y:S01]  /*3150*/  @P5 STG.E.U16 desc[UR8][R26.64], R7 ;  /* 0x000000071a005986 */ /* 0x0001e2000c101508 */
[C---:B------:R-:W-:Y:S01]  /*3160*/  IMAD R25, R20.reuse, 0x8, R37 ;  /* 0x0000000814197824 */ /* 0x040fe200078e0225 */
[----:B-1----:R-:W-:Y:S02]  /*3170*/  LEA R30, P5, R37, R21, 0x1 ;  /* 0x00000015251e7211 */ /* 0x002fe400078a08ff */
[----:B------:R-:W-:Y:S01]  /*3180*/  ISETP.LT.AND P6, PT, R47, UR15, !P0 ;  /* 0x0000000f2f007c0c */ /* 0x000fe2000c7c1270 */
[----:B------:R1:W-:Y:S01]  /*3190*/  @P2 STG.E.U16 desc[UR8][R28.64], R15 ;  /* 0x0000000f1c002986 */ /* 0x0003e2000c101508 */
[----:B--2---:R-:W-:Y:S01]  /*31a0*/  IMAD R33, R20, 0x8, R25 ;  /* 0x0000000814217824 */ /* 0x004fe200078e0219 */
[----:B------:R-:W-:Y:S02]  /*31b0*/  LEA.HI.X.SX32 R31, R37, R22, 0x1, P5 ;  /* 0x00000016251f7211 */ /* 0x000fe400028f0eff */
[----:B------:R-:W-:-:S02]  /*31c0*/  ISETP.LT.AND P2, PT, R24, UR15, !P0 ;  /* 0x0000000f18007c0c */ /* 0x000fc4000c741270 */
[-C--:B------:R-:W-:Y:S01]  /*31d0*/  LEA R24, P5, R25, R21.reuse, 0x1 ;  /* 0x0000001519187211 */ /* 0x080fe200078a08ff */
[C---:B0-----:R-:W-:Y:S01]  /*31e0*/  IMAD R27, R20.reuse, 0x8, R33 ;  /* 0x00000008141b7824 */ /* 0x041fe200078e0221 */
[----:B------:R-:W-:Y:S02]  /*31f0*/  PRMT R2, R13, 0x7632, R2 ;  /* 0x000076320d027816 */ /* 0x000fe40000000002 */
[-C--:B------:R-:W-:Y:S02]  /*3200*/  LEA.HI.X.SX32 R25, R25, R22.reuse, 0x1, P5 ;  /* 0x0000001619197211 */ /* 0x080fe400028f0eff */
[----:B------:R-:W-:Y:S01]  /*3210*/  ISETP.LT.AND P5, PT, R23, UR15, !P0 ;  /* 0x0000000f17007c0c */ /* 0x000fe2000c7a1270 */
[C---:B------:R-:W-:Y:S01]  /*3220*/  IMAD R23, R20.reuse, 0x8, R27 ;  /* 0x0000000814177824 */ /* 0x040fe200078e021b */
[----:B------:R0:W-:Y:S01]  /*3230*/  @P6 STG.E.U16 desc[UR8][R30.64], R17 ;  /* 0x000000111e006986 */ /* 0x0001e2000c101508 */
[----:B------:R-:W-:Y:S02]  /*3240*/  LEA R12, P6, R33, R21, 0x1 ;  /* 0x00000015210c7211 */ /* 0x000fe400078c08ff */
[----:B-1----:R-:W-:Y:S01]  /*3250*/  IMAD R29, R20, 0x8, R23 ;  /* 0x00000008141d7824 */ /* 0x002fe200078e0217 */
[----:B------:R-:W-:Y:S01]  /*3260*/  PRMT R6, R11, 0x7632, R6 ;  /* 0x000076320b067816 */ /* 0x000fe20000000006 */
[----:B------:R1:W-:Y:S01]  /*3270*/  @P2 STG.E.U16 desc[UR8][R24.64], R2 ;  /* 0x0000000218002986 */ /* 0x0003e2000c101508 */
[----:B------:R-:W-:-:S02]  /*3280*/  LEA.HI.X.SX32 R13, R33, R22, 0x1, P6 ;  /* 0x00000016210d7211 */ /* 0x000fc400030f0eff */
[-C--:B------:R-:W-:Y:S02]  /*3290*/  LEA R10, P2, R27, R21.reuse, 0x1 ;  /* 0x000000151b0a7211 */ /* 0x080fe400078408ff */
[----:B------:R-:W-:Y:S01]  /*32a0*/  ISETP.LT.AND P3, PT, R36, UR15, !P0 ;  /* 0x0000000f24007c0c */ /* 0x000fe2000c761270 */
[----:B------:R2:W-:Y:S01]  /*32b0*/  @P4 STG.E.U16 desc[UR8][R12.64], R6 ;  /* 0x000000060c004986 */ /* 0x0005e2000c101508 */
[C---:B0-----:R-:W-:Y:S01]  /*32c0*/  IMAD R31, R20.reuse, 0x8, R29 ;  /* 0x00000008141f7824 */ /* 0x041fe200078e021d */
[-C--:B------:R-:W-:Y:S02]  /*32d0*/  LEA R26, P4, R23, R21.reuse, 0x1 ;  /* 0x00000015171a7211 */ /* 0x080fe400078808ff */
[-C--:B------:R-:W-:Y:S01]  /*32e0*/  LEA.HI.X.SX32 R11, R27, R22.reuse, 0x1, P2 ;  /* 0x000000161b0b7211 */ /* 0x080fe200010f0eff */
[C---:B------:R-:W-:Y:S01]  /*32f0*/  IMAD R33, R20.reuse, 0x8, R31 ;  /* 0x0000000814217824 */ /* 0x040fe200078e021f */
[----:B------:R-:W-:Y:S02]  /*3300*/  LEA.HI.X.SX32 R27, R23, R22, 0x1, P4 ;  /* 0x00000016171b7211 */ /* 0x000fe400020f0eff */
[----:B------:R-:W-:Y:S01]  /*3310*/  ISETP.LT.AND P4, PT, R19, UR15, !P0 ;  /* 0x0000000f13007c0c */ /* 0x000fe2000c781270 */
[----:B-1----:R-:W-:Y:S01]  /*3320*/  IMAD R2, R20, 0x8, R33 ;  /* 0x0000000814027824 */ /* 0x002fe200078e0221 */
[----:B------:R-:W-:-:S02]  /*3330*/  LEA R28, P6, R29, R21, 0x1 ;  /* 0x000000151d1c7211 */ /* 0x000fc400078c08ff */
[-C--:B--2---:R-:W-:Y:S02]  /*3340*/  LEA R12, P2, R33, R21.reuse, 0x1 ;  /* 0x00000015210c7211 */ /* 0x084fe400078408ff */
[-C--:B------:R-:W-:Y:S02]  /*3350*/  LEA.HI.X.SX32 R29, R29, R22.reuse, 0x1, P6 ;  /* 0x000000161d1d7211 */ /* 0x080fe400030f0eff */
[----:B------:R-:W-:Y:S02]  /*3360*/  LEA.HI.X.SX32 R13, R33, R22, 0x1, P2 ;  /* 0x00000016210d7211 */ /* 0x000fe400010f0eff */
[----:B------:R-:W-:Y:S02]  /*3370*/  ISETP.LT.AND P2, PT, R0, UR15, !P0 ;  /* 0x0000000f00007c0c */ /* 0x000fe4000c741270 */
[----:B------:R-:W-:Y:S02]  /*3380*/  ISETP.LT.AND P0, PT, R18, UR15, !P0 ;  /* 0x0000000f12007c0c */ /* 0x000fe4000c701270 */
[----:B------:R-:W-:-:S02]  /*3390*/  LEA R24, P6, R31, R21, 0x1 ;  /* 0x000000151f187211 */ /* 0x000fc400078c08ff */
[----:B------:R-:W-:Y:S02]  /*33a0*/  PRMT R5, R5, 0x7632, R5 ;  /* 0x0000763205057816 */ /* 0x000fe40000000005 */
[----:B------:R-:W-:Y:S02]  /*33b0*/  PRMT R9, R9, 0x7632, R9 ;  /* 0x0000763209097816 */ /* 0x000fe40000000009 */
[----:B------:R-:W-:Y:S01]  /*33c0*/  PRMT R14, R3, 0x7632, R14 ;  /* 0x00007632030e7816 */ /* 0x000fe2000000000e */
[----:B------:R0:W-:Y:S01]  /*33d0*/  @P5 STG.E.U16 desc[UR8][R10.64], R5 ;  /* 0x000000050a005986 */ /* 0x0001e2000c101508 */
[----:B------:R-:W-:Y:S02]  /*33e0*/  LEA.HI.X.SX32 R25, R31, R22, 0x1, P6 ;  /* 0x000000161f197211 */ /* 0x000fe400030f0eff */
[----:B------:R-:W-:Y:S01]  /*33f0*/  PRMT R7, R7, 0x7632, R7 ;  /* 0x0000763207077816 */ /* 0x000fe20000000007 */
[----:B------:R0:W-:Y:S01]  /*3400*/  @P4 STG.E.U16 desc[UR8][R26.64], R9 ;  /* 0x000000091a004986 */ /* 0x0001e2000c101508 */
[----:B------:R-:W-:-:S02]  /*3410*/  PRMT R6, R15, 0x7632, R6 ;  /* 0x000076320f067816 */ /* 0x000fc40000000006 */
[C---:B------:R-:W-:Y:S01]  /*3420*/  LEA R20, P6, R2.reuse, R21, 0x1 ;  /* 0x0000001502147211 */ /* 0x040fe200078c08ff */
[----:B------:R0:W-:Y:S03]  /*3430*/  @P3 STG.E.U16 desc[UR8][R28.64], R14 ;  /* 0x0000000e1c003986 */ /* 0x0001e6000c101508 */
[----:B------:R-:W-:Y:S01]  /*3440*/  LEA.HI.X.SX32 R21, R2, R22, 0x1, P6 ;  /* 0x0000001602157211 */ /* 0x000fe200030f0eff */
[----:B------:R0:W-:Y:S04]  /*3450*/  @P2 STG.E.U16 desc[UR8][R24.64], R7 ;  /* 0x0000000718002986 */ /* 0x0001e8000c101508 */
[----:B------:R0:W-:Y:S01]  /*3460*/  @P1 STG.E.U16 desc[UR8][R12.64], R6 ;  /* 0x000000060c001986 */ /* 0x0001e2000c101508 */
[----:B------:R-:W-:Y:S05]  /*3470*/  @!P0 EXIT ;  /* 0x000000000000894d */ /* 0x000fea0003800000 */
[----:B0-----:R-:W-:-:S05]  /*3480*/  PRMT R10, R17, 0x7632, R10 ;  /* 0x00007632110a7816 */ /* 0x001fca000000000a */
[----:B------:R-:W-:Y:S01]  /*3490*/  STG.E.U16 desc[UR8][R20.64], R10 ;  /* 0x0000000a14007986 */ /* 0x000fe2000c101508 */
[----:B------:R-:W-:Y:S05]  /*34a0*/  EXIT ;  /* 0x000000000000794d */ /* 0x000fea0003800000 */
.L_x_3:
[----:B------:R-:W-:-:S00]  /*34b0*/  BRA `(.L_x_3) ;  /* 0xfffffffc00fc7947 */ /* 0x000fc0000383ffff */
[----:B------:R-:W-:-:S00]  /*34c0*/  NOP ;  /* 0x0000000000007918 */ /* 0x000fc00000000000 */
        /* <DEDUP_REMOVED lines=11> */
.L_x_4:


//--------------------- .nv.shared.matmul_kernel  --------------------------
	.section	.nv.shared.matmul_kernel,"aw",@nobits
	.sectionflags	@""
	.align	16
	.zero		1024


//--------------------- .nv.shared.reserved.0     --------------------------
	.section	.nv.shared.reserved.0,"aw",@nobits
	.weak		__nv_reservedSMEM_offset_0_alias
	.size		__nv_reservedSMEM_offset_0_alias, 0, 64
	.other		__nv_reservedSMEM_offset_0_alias,@"STO_CUDA_RESERVED_SHARED STV_DEFAULT"
__nv_reservedSMEM_offset_0_alias:
	.zero		0
	.zero		64


//--------------------- .nv.constant0.matmul_kernel --------------------------
	.section	.nv.constant0.matmul_kernel,"a",@progbits
	.sectionflags	@""
	.align	4
.nv.constant0.matmul_kernel:
	.zero		976


//--------------------- SYMBOLS --------------------------

	.type		.nv.reservedSmem.offset0,@object
	.size		.nv.reservedSmem.offset0,0x4
	.type		.nv.reservedSmem.cap,@object
	.size		.nv.reservedSmem.cap,0x4
